def attn_fwd(
    Q,
    K,
    V,
    Out,
    Lse,
    sm_scale,
    stride_qz,
    stride_qh,
    stride_qm,
    stride_qk,
    stride_kz,
    stride_kh,
    stride_kn,
    stride_kk,
    stride_vz,
    stride_vh,
    stride_vn,
    stride_vk,
    stride_oz,
    stride_oh,
    stride_om,
    stride_ok,
    seqlen_q,
    seqlen_k,
    BLOCK_M: tl.constexpr,
    BLOCK_N: tl.constexpr,
    HEAD_DIM: tl.constexpr,
    CAUSAL: tl.constexpr,
):
    start_m = tl.program_id(0)
    off_hz = tl.program_id(1)
    q_off = off_hz * stride_qh
    k_off = off_hz * stride_kh
    v_off = off_hz * stride_vh
    offs_m = start_m * BLOCK_M + tl.arange(0, BLOCK_M)
    offs_d = tl.arange(0, HEAD_DIM)
    offs_n = tl.arange(0, BLOCK_N)
    q_ptrs = Q + q_off + offs_m[:, None] * stride_qm + offs_d[None, :] * stride_qk
    k_ptrs = K + k_off + offs_d[:, None] * stride_kk + offs_n[None, :] * stride_kn
    v_ptrs = V + v_off + offs_n[:, None] * stride_vn + offs_d[None, :] * stride_vk
    m_i = tl.full([BLOCK_M], float("-inf"), dtype=tl.float32)
    l_i = tl.zeros([BLOCK_M], dtype=tl.float32) + 1.0
    acc = tl.zeros([BLOCK_M, HEAD_DIM], dtype=tl.float32)
    q = tl.load(q_ptrs)
    acc, l_i, m_i = _attn_fwd_inner(
        acc,
        l_i,
        m_i,
        q,
        k_ptrs,
        v_ptrs,
        sm_scale,
        stride_kn,
        stride_vn,
        start_m,
        seqlen_k,
        BLOCK_M,
        BLOCK_N,
        HEAD_DIM,
        CAUSAL,
    )
    acc = acc / l_i[:, None]
    lse = m_i + tl.math.log2(l_i) / 1.4426950408889634
    o_ptrs = (
        Out
        + off_hz * stride_oh
        + offs_m[:, None] * stride_om
        + offs_d[None, :] * stride_ok
    )
    tl.store(o_ptrs, acc.to(Out.dtype.element_ty))
    tl.store(Lse + off_hz * seqlen_q + offs_m, lse)

# config = {"BLOCK_M": 64, "BLOCK_N": 64, "HEAD_DIM": 16, "arch": "sm_80", "causal": true, "dtype": "fp16", "num_stages": 2, "num_warps": 4}
# arch = sm_80


// ===== COMPILED SASS (sm_80) =====

	.target	sm_80

	.elftype	@"ET_EXEC"


//--------------------- .note.nv.tkinfo           --------------------------
	.section	.note.nv.tkinfo,"",@"SHT_NOTE"
	.sectionflags	@"SHF_NOTE_NV_TKINFO"
	.tkinfo
        /*0018*/ 	.word	0x00000002
        /*0030*/ 	.string	""
        /*0030*/ 	.string	"ptxas"
        /*0030*/ 	.string	"Cuda compilation tools, release 13.0, V13.0.88"
        /*0030*/ 	.string	"Build cuda_13.0.r13.0/compiler.36424714_0"
        /*0030*/ 	.string	"-v  -suppress-debug-info  -lineinfo  -arch sm_80 "



//--------------------- .note.nv.cuinfo           --------------------------
	.section	.note.nv.cuinfo,"",@"SHT_NOTE"
	.sectionflags	@"SHF_NOTE_NV_CUINFO"
        /*0018*/ 	.short	0x0002
        /*001a*/ 	.short	0x0050
        /*001c*/ 	.short	0x0082
	.zero		2


//--------------------- .nv.info                  --------------------------
	.section	.nv.info,"",@"SHT_CUDA_INFO"
	.align	4


	//----- nvinfo : EIATTR_REGCOUNT
	.align		4
        /*0000*/ 	.byte	0x04, 0x2f
        /*0002*/ 	.short	(.L_2 - .L_1)
	.align		4
.L_1:
        /*0004*/ 	.word	index@(attn_fwd)
        /*0008*/ 	.word	0x00000080


	//----- nvinfo : EIATTR_FRAME_SIZE
	.align		4
.L_2:
        /*000c*/ 	.byte	0x04, 0x11
        /*000e*/ 	.short	(.L_4 - .L_3)
	.align		4
.L_3:
        /*0010*/ 	.word	index@(attn_fwd)
        /*0014*/ 	.word	0x00000000


	//----- nvinfo : EIATTR_MIN_STACK_SIZE
	.align		4
.L_4:
        /*0018*/ 	.byte	0x04, 0x12
        /*001a*/ 	.short	(.L_6 - .L_5)
	.align		4
.L_5:
        /*001c*/ 	.word	index@(attn_fwd)
        /*0020*/ 	.word	0x00000000
.L_6:


//--------------------- .nv.info.attn_fwd         --------------------------
	.section	.nv.info.attn_fwd,"",@"SHT_CUDA_INFO"
	.sectionflags	@""
	.align	4


	//----- nvinfo : EIATTR_CUDA_API_VERSION
	.align		4
        /*0000*/ 	.byte	0x04, 0x37
        /*0002*/ 	.short	(.L_8 - .L_7)
.L_7:
        /*0004*/ 	.word	0x00000082


	//----- nvinfo : EIATTR_SW2861232_WAR
	.align		4
.L_8:
        /*0008*/ 	.byte	0x01, 0x35
	.zero		2


	//----- nvinfo : EIATTR_PARAM_CBANK
	.align		4
        /*000c*/ 	.byte	0x04, 0x0a
        /*000e*/ 	.short	(.L_10 - .L_9)
	.align		4
.L_9:
        /*0010*/ 	.word	index@(.nv.constant0.attn_fwd)
        /*0014*/ 	.short	0x0160
        /*0016*/ 	.short	0x0088


	//----- nvinfo : EIATTR_CBANK_PARAM_SIZE
	.align		4
.L_10:
        /*0018*/ 	.byte	0x03, 0x19
        /*001a*/ 	.short	0x0088


	//----- nvinfo : EIATTR_KPARAM_INFO
	.align		4
        /*001c*/ 	.byte	0x04, 0x17
        /*001e*/ 	.short	(.L_12 - .L_11)
.L_11:
        /*0020*/ 	.word	0x00000000
        /*0024*/ 	.short	0x0019
        /*0026*/ 	.short	0x0080
        /*0028*/ 	.byte	0x00, 0xf4, 0x21, 0x00


	//----- nvinfo : EIATTR_KPARAM_INFO
	.align		4
.L_12:
        /*002c*/ 	.byte	0x04, 0x17
        /*002e*/ 	.short	(.L_14 - .L_13)
.L_13:
        /*0030*/ 	.word	0x00000000
        /*0034*/ 	.short	0x0018
        /*0036*/ 	.short	0x0078
        /*0038*/ 	.byte	0x00, 0xf4, 0x21, 0x00


	//----- nvinfo : EIATTR_KPARAM_INFO
	.align		4
.L_14:
        /*003c*/ 	.byte	0x04, 0x17
        /*003e*/ 	.short	(.L_16 - .L_15)
.L_15:
        /*0040*/ 	.word	0x00000000
        /*0044*/ 	.short	0x0017
        /*0046*/ 	.short	0x0070
        /*0048*/ 	.byte	0x00, 0xf0, 0x11, 0x00


	//----- nvinfo : EIATTR_KPARAM_INFO
	.align		4
.L_16:
        /*004c*/ 	.byte	0x04, 0x17
        /*004e*/ 	.short	(.L_18 - .L_17)
.L_17:
        /*0050*/ 	.word	0x00000000
        /*0054*/ 	.short	0x0016
        /*0056*/ 	.short	0x006c
        /*0058*/ 	.byte	0x00, 0xf0, 0x11, 0x00


	//----- nvinfo : EIATTR_KPARAM_INFO
	.align		4
.L_18:
        /*005c*/ 	.byte	0x04, 0x17
        /*005e*/ 	.short	(.L_20 - .L_19)
.L_19:
        /*0060*/ 	.word	0x00000000
        /*0064*/ 	.short	0x0015
        /*0066*/ 	.short	0x0068
        /*0068*/ 	.byte	0x00, 0xf0, 0x11, 0x00


	//----- nvinfo : EIATTR_KPARAM_INFO
	.align		4
.L_20:
        /*006c*/ 	.byte	0x04, 0x17
        /*006e*/ 	.short	(.L_22 - .L_21)
.L_21:
        /*0070*/ 	.word	0x00000000
        /*0074*/ 	.short	0x0014
        /*0076*/ 	.short	0x0064
        /*0078*/ 	.byte	0x00, 0xf0, 0x11, 0x00


	//----- nvinfo : EIATTR_KPARAM_INFO
	.align		4
.L_22:
        /*007c*/ 	.byte	0x04, 0x17
        /*007e*/ 	.short	(.L_24 - .L_23)
.L_23:
        /*0080*/ 	.word	0x00000000
        /*0084*/ 	.short	0x0013
        /*0086*/ 	.short	0x0060
        /*0088*/ 	.byte	0x00, 0xf0, 0x11, 0x00


	//----- nvinfo : EIATTR_KPARAM_INFO
	.align		4
.L_24:
        /*008c*/ 	.byte	0x04, 0x17
        /*008e*/ 	.short	(.L_26 - .L_25)
.L_25:
        /*0090*/ 	.word	0x00000000
        /*0094*/ 	.short	0x0012
        /*0096*/ 	.short	0x005c
        /*0098*/ 	.byte	0x00, 0xf0, 0x11, 0x00


	//----- nvinfo : EIATTR_KPARAM_INFO
	.align		4
.L_26:
        /*009c*/ 	.byte	0x04, 0x17
        /*009e*/ 	.short	(.L_28 - .L_27)
.L_27:
        /*00a0*/ 	.word	0x00000000
        /*00a4*/ 	.short	0x0011
        /*00a6*/ 	.short	0x0058
        /*00a8*/ 	.byte	0x00, 0xf0, 0x11, 0x00


	//----- nvinfo : EIATTR_KPARAM_INFO
	.align		4
.L_28:
        /*00ac*/ 	.byte	0x04, 0x17
        /*00ae*/ 	.short	(.L_30 - .L_29)
.L_29:
        /*00b0*/ 	.word	0x00000000
        /*00b4*/ 	.short	0x0010
        /*00b6*/ 	.short	0x0054
        /*00b8*/ 	.byte	0x00, 0xf0, 0x11, 0x00


	//----- nvinfo : EIATTR_KPARAM_INFO
	.align		4
.L_30:
        /*00bc*/ 	.byte	0x04, 0x17
        /*00be*/ 	.short	(.L_32 - .L_31)
.L_31:
        /*00c0*/ 	.word	0x00000000
        /*00c4*/ 	.short	0x000f
        /*00c6*/ 	.short	0x0050
        /*00c8*/ 	.byte	0x00, 0xf0, 0x11, 0x00


	//----- nvinfo : EIATTR_KPARAM_INFO
	.align		4
.L_32:
        /*00cc*/ 	.byte	0x04, 0x17
        /*00ce*/ 	.short	(.L_34 - .L_33)
.L_33:
        /*00d0*/ 	.word	0x00000000
        /*00d4*/ 	.short	0x000e
        /*00d6*/ 	.short	0x004c
        /*00d8*/ 	.byte	0x00, 0xf0, 0x11, 0x00


	//----- nvinfo : EIATTR_KPARAM_INFO
	.align		4
.L_34:
        /*00dc*/ 	.byte	0x04, 0x17
        /*00de*/ 	.short	(.L_36 - .L_35)
.L_35:
        /*00e0*/ 	.word	0x00000000
        /*00e4*/ 	.short	0x000d
        /*00e6*/ 	.short	0x0048
        /*00e8*/ 	.byte	0x00, 0xf0, 0x11, 0x00


	//----- nvinfo : EIATTR_KPARAM_INFO
	.align		4
.L_36:
        /*00ec*/ 	.byte	0x04, 0x17
        /*00ee*/ 	.short	(.L_38 - .L_37)
.L_37:
        /*00f0*/ 	.word	0x00000000
        /*00f4*/ 	.short	0x000c
        /*00f6*/ 	.short	0x0044
        /*00f8*/ 	.byte	0x00, 0xf0, 0x11, 0x00


	//----- nvinfo : EIATTR_KPARAM_INFO
	.align		4
.L_38:
        /*00fc*/ 	.byte	0x04, 0x17
        /*00fe*/ 	.short	(.L_40 - .L_39)
.L_39:
        /*0100*/ 	.word	0x00000000
        /*0104*/ 	.short	0x000b
        /*0106*/ 	.short	0x0040
        /*0108*/ 	.byte	0x00, 0xf0, 0x11, 0x00


	//----- nvinfo : EIATTR_KPARAM_INFO
	.align		4
.L_40:
        /*010c*/ 	.byte	0x04, 0x17
        /*010e*/ 	.short	(.L_42 - .L_41)
.L_41:
        /*0110*/ 	.word	0x00000000
        /*0114*/ 	.short	0x000a
        /*0116*/ 	.short	0x003c
        /*0118*/ 	.byte	0x00, 0xf0, 0x11, 0x00


	//----- nvinfo : EIATTR_KPARAM_INFO
	.align		4
.L_42:
        /*011c*/ 	.byte	0x04, 0x17
        /*011e*/ 	.short	(.L_44 - .L_43)
.L_43:
        /*0120*/ 	.word	0x00000000
        /*0124*/ 	.short	0x0009
        /*0126*/ 	.short	0x0038
        /*0128*/ 	.byte	0x00, 0xf0, 0x11, 0x00


	//----- nvinfo : EIATTR_KPARAM_INFO
	.align		4
.L_44:
        /*012c*/ 	.byte	0x04, 0x17
        /*012e*/ 	.short	(.L_46 - .L_45)
.L_45:
        /*0130*/ 	.word	0x00000000
        /*0134*/ 	.short	0x0008
        /*0136*/ 	.short	0x0034
        /*0138*/ 	.byte	0x00, 0xf0, 0x11, 0x00


	//----- nvinfo : EIATTR_KPARAM_INFO
	.align		4
.L_46:
        /*013c*/ 	.byte	0x04, 0x17
        /*013e*/ 	.short	(.L_48 - .L_47)
.L_47:
        /*0140*/ 	.word	0x00000000
        /*0144*/ 	.short	0x0007
        /*0146*/ 	.short	0x0030
        /*0148*/ 	.byte	0x00, 0xf0, 0x11, 0x00


	//----- nvinfo : EIATTR_KPARAM_INFO
	.align		4
.L_48:
        /*014c*/ 	.byte	0x04, 0x17
        /*014e*/ 	.short	(.L_50 - .L_49)
.L_49:
        /*0150*/ 	.word	0x00000000
        /*0154*/ 	.short	0x0006
        /*0156*/ 	.short	0x002c
        /*0158*/ 	.byte	0x00, 0xf0, 0x11, 0x00


	//----- nvinfo : EIATTR_KPARAM_INFO
	.align		4
.L_50:
        /*015c*/ 	.byte	0x04, 0x17
        /*015e*/ 	.short	(.L_52 - .L_51)
.L_51:
        /*0160*/ 	.word	0x00000000
        /*0164*/ 	.short	0x0005
        /*0166*/ 	.short	0x0028
        /*0168*/ 	.byte	0x00, 0xf0, 0x11, 0x00


	//----- nvinfo : EIATTR_KPARAM_INFO
	.align		4
.L_52:
        /*016c*/ 	.byte	0x04, 0x17
        /*016e*/ 	.short	(.L_54 - .L_53)
.L_53:
        /*0170*/ 	.word	0x00000000
        /*0174*/ 	.short	0x0004
        /*0176*/ 	.short	0x0020
        /*0178*/ 	.byte	0x00, 0xf4, 0x21, 0x00


	//----- nvinfo : EIATTR_KPARAM_INFO
	.align		4
.L_54:
        /*017c*/ 	.byte	0x04, 0x17
        /*017e*/ 	.short	(.L_56 - .L_55)
.L_55:
        /*0180*/ 	.word	0x00000000
        /*0184*/ 	.short	0x0003
        /*0186*/ 	.short	0x0018
        /*0188*/ 	.byte	0x00, 0xf4, 0x21, 0x00


	//----- nvinfo : EIATTR_KPARAM_INFO
	.align		4
.L_56:
        /*018c*/ 	.byte	0x04, 0x17
        /*018e*/ 	.short	(.L_58 - .L_57)
.L_57:
        /*0190*/ 	.word	0x00000000
        /*0194*/ 	.short	0x0002
        /*0196*/ 	.short	0x0010
        /*0198*/ 	.byte	0x00, 0xf4, 0x21, 0x00


	//----- nvinfo : EIATTR_KPARAM_INFO
	.align		4
.L_58:
        /*019c*/ 	.byte	0x04, 0x17
        /*019e*/ 	.short	(.L_60 - .L_59)
.L_59:
        /*01a0*/ 	.word	0x00000000
        /*01a4*/ 	.short	0x0001
        /*01a6*/ 	.short	0x0008
        /*01a8*/ 	.byte	0x00, 0xf4, 0x21, 0x00


	//----- nvinfo : EIATTR_KPARAM_INFO
	.align		4
.L_60:
        /*01ac*/ 	.byte	0x04, 0x17
        /*01ae*/ 	.short	(.L_62 - .L_61)
.L_61:
        /*01b0*/ 	.word	0x00000000
        /*01b4*/ 	.short	0x0000
        /*01b6*/ 	.short	0x0000
        /*01b8*/ 	.byte	0x00, 0xf4, 0x21, 0x00


	//----- nvinfo : EIATTR_MAXREG_COUNT
	.align		4
.L_62:
        /*01bc*/ 	.byte	0x03, 0x1b
        /*01be*/ 	.short	0x00ff


	//----- nvinfo : EIATTR_NUM_BARRIERS
	.align		4
        /*01c0*/ 	.byte	0x02, 0x4c
        /*01c2*/ 	.byte	0x01
	.zero		1


	//----- nvinfo : EIATTR_MERCURY_ISA_VERSION
	.align		4
        /*01c4*/ 	.byte	0x03, 0x5f
        /*01c6*/ 	.short	0x0000


	//----- nvinfo : EIATTR_COOP_GROUP_MASK_REGIDS
	.align		4
        /*01c8*/ 	.byte	0x04, 0x29
        /*01ca*/ 	.short	(.L_64 - .L_63)


	//   ....[0]....
.L_63:
        /*01cc*/ 	.word	0xffffffff


	//   ....[1]....
        /*01d0*/ 	.word	0xffffffff


	//   ....[2]....
        /*01d4*/ 	.word	0xffffffff


	//   ....[3]....
        /*01d8*/ 	.word	0xffffffff


	//   ....[4]....
        /*01dc*/ 	.word	0xffffffff


	//   ....[5]....
        /*01e0*/ 	.word	0xffffffff


	//   ....[6]....
        /*01e4*/ 	.word	0xffffffff


	//   ....[7]....
        /*01e8*/ 	.word	0xffffffff


	//----- nvinfo : EIATTR_COOP_GROUP_INSTR_OFFSETS
	.align		4
.L_64:
        /*01ec*/ 	.byte	0x04, 0x28
        /*01ee*/ 	.short	(.L_66 - .L_65)


	//   ....[0]....
.L_65:
        /*01f0*/ 	.word	0x00001610


	//   ....[1]....
        /*01f4*/ 	.word	0x00001860


	//   ....[2]....
        /*01f8*/ 	.word	0x00001a90


	//   ....[3]....
        /*01fc*/ 	.word	0x00001ac0


	//   ....[4]....
        /*0200*/ 	.word	0x00002530


	//   ....[5]....
        /*0204*/ 	.word	0x00002540


	//   ....[6]....
        /*0208*/ 	.word	0x00002600


	//   ....[7]....
        /*020c*/ 	.word	0x00002630


	//----- nvinfo : EIATTR_EXIT_INSTR_OFFSETS
	.align		4
.L_66:
        /*0210*/ 	.byte	0x04, 0x1c
        /*0212*/ 	.short	(.L_68 - .L_67)


	//   ....[0]....
.L_67:
        /*0214*/ 	.word	0x000032e0


	//   ....[1]....
        /*0218*/ 	.word	0x00003380


	//----- nvinfo : EIATTR_REQNTID
	.align		4
.L_68:
        /*021c*/ 	.byte	0x04, 0x10
        /*021e*/ 	.short	(.L_70 - .L_69)
.L_69:
        /*0220*/ 	.word	0x00000080
        /*0224*/ 	.word	0x00000001
        /*0228*/ 	.word	0x00000001
.L_70:


//--------------------- .nv.callgraph             --------------------------
	.section	.nv.callgraph,"",@"SHT_CUDA_CALLGRAPH"
	.align	4
	.sectionentsize	8
	.align		4
        /*0000*/ 	.word	0x00000000
	.align		4
        /*0004*/ 	.word	0xffffffff
	.align		4
        /*0008*/ 	.word	0x00000000
	.align		4
        /*000c*/ 	.word	0xfffffffe
	.align		4
        /*0010*/ 	.word	0x00000000
	.align		4
        /*0014*/ 	.word	0xfffffffd
	.align		4
        /*0018*/ 	.word	0x00000000
	.align		4
        /*001c*/ 	.word	0xfffffffc


//--------------------- .nv.rel.action            --------------------------
	.section	.nv.rel.action,"",@"SHT_CUDA_RELOCINFO"
	.align	8
	.sectionentsize	8
        /*0000*/ 	.byte	0x73, 0x00, 0x00, 0x00, 0x00, 0x00, 0x00, 0x00, 0x00, 0x00, 0x00, 0x11, 0x25, 0x00, 0x05, 0x36


//--------------------- .nv.constant4             --------------------------
	.section	.nv.constant4,"a",@progbits
	.align	8
	.align		8
.nv.constant4:
        /*0000*/ 	.dword	_$_str


//--------------------- .nv.constant0.attn_fwd    --------------------------
	.section	.nv.constant0.attn_fwd,"a",@progbits
	.sectionflags	@""
	.align	4
.nv.constant0.attn_fwd:
	.zero		488


//--------------------- .text.attn_fwd            --------------------------
	.section	.text.attn_fwd,"ax",@progbits
	.sectioninfo	@"SHI_REGISTERS=128"
	.align	128
        .global         attn_fwd
        .type           attn_fwd,@function
        .size           attn_fwd,(.L_x_3 - attn_fwd)
        .other          attn_fwd,@"STO_CUDA_ENTRY STV_DEFAULT"
attn_fwd:
.text.attn_fwd:
[----:B------:R-:W-:Y:S02]  /*0000*/  IMAD.MOV.U32 R1, RZ, RZ, c[0x0][0x28] ;  /* 0x00000a00ff017624 */ /* 0x000fe400078e00ff */
[----:B------:R-:W0:Y:S01]  /*0010*/  S2R R29, SR_CTAID.X ;  /* 0x00000000001d7919 */ /* 0x000e220000002500 */
[----:B------:R-:W-:Y:S01]  /*0020*/  IMAD.MOV.U32 R18, RZ, RZ, c[0x0][0x198] ;  /* 0x00006600ff127624 */ /* 0x000fe200078e00ff */
[----:B------:R-:W-:Y:S02]  /*0030*/  ULDC.64 UR6, c[0x0][0x118] ;  /* 0x0000460000067ab9 */ /* 0x000fe40000000a00 */
[----:B------:R-:W1:Y:S04]  /*0040*/  S2R R0, SR_TID.X ;  /* 0x0000000000007919 */ /* 0x000e680000002100 */
[----:B------:R-:W2:Y:S01]  /*0050*/  S2R R2, SR_CTAID.Y ;  /* 0x0000000000027919 */ /* 0x000ea20000002600 */
[----:B0-----:R-:W-:Y:S01]  /*0060*/  IMAD.SHL.U32 R29, R29, 0x40, RZ ;  /* 0x000000401d1d7824 */ /* 0x001fe200078e00ff */
[----:B-1----:R-:W-:-:S04]  /*0070*/  SHF.R.U32.HI R4, RZ, 0x6, R0 ;  /* 0x00000006ff047819 */ /* 0x002fc80000011600 */
[----:B------:R-:W-:Y:S01]  /*0080*/  LOP3.LUT R3, R29, 0x3f, R0, 0xf8, !PT ;  /* 0x0000003f1d037812 */ /* 0x000fe200078ef800 */
[----:B--2---:R-:W-:Y:S01]  /*0090*/  IMAD R5, R2, c[0x0][0x190], RZ ;  /* 0x0000640002057a24 */ /* 0x004fe200078e02ff */
[----:B------:R-:W-:-:S03]  /*00a0*/  SGXT.U32 R4, R4, 0x1 ;  /* 0x000000010404781a */ /* 0x000fc60000000000 */
[----:B------:R-:W-:Y:S02]  /*00b0*/  IMAD R7, R3, c[0x0][0x194], RZ ;  /* 0x0000650003077a24 */ /* 0x000fe400078e02ff */
[----:B------:R-:W-:Y:S02]  /*00c0*/  IMAD.SHL.U32 R6, R5, 0x2, RZ ;  /* 0x0000000205067824 */ /* 0x000fe400078e00ff */
[----:B------:R-:W-:Y:S02]  /*00d0*/  IMAD.SHL.U32 R9, R7, 0x2, RZ ;  /* 0x0000000207097824 */ /* 0x000fe400078e00ff */
[----:B------:R-:W-:Y:S02]  /*00e0*/  IMAD R10, R4, c[0x0][0x198], RZ ;  /* 0x00006600040a7a24 */ /* 0x000fe400078e02ff */
[----:B------:R-:W-:Y:S01]  /*00f0*/  IMAD.HI R5, R5, 0x2, RZ ;  /* 0x0000000205057827 */ /* 0x000fe200078e02ff */
[----:B------:R-:W-:Y:S02]  /*0100*/  IADD3 R20, P0, P1, R9, c[0x0][0x160], R6 ;  /* 0x0000580009147a10 */ /* 0x000fe4000791e006 */
[----:B------:R-:W-:Y:S01]  /*0110*/  LEA R9, R18, R10, 0x1 ;  /* 0x0000000a12097211 */ /* 0x000fe200078e08ff */
[----:B------:R-:W-:-:S05]  /*0120*/  IMAD.HI R8, R7, 0x2, RZ ;  /* 0x0000000207087827 */ /* 0x000fca00078e02ff */
[----:B------:R-:W-:Y:S01]  /*0130*/  IADD3.X R24, R8, c[0x0][0x164], R5, P0, P1 ;  /* 0x0000590008187a10 */ /* 0x000fe200007e2405 */
[----:B------:R-:W-:Y:S01]  /*0140*/  IMAD R5, R18, 0x2, R9 ;  /* 0x0000000212057824 */ /* 0x000fe200078e0209 */
[-C--:B------:R-:W-:Y:S02]  /*0150*/  LEA R6, P0, R10, R20.reuse, 0x1 ;  /* 0x000000140a067211 */ /* 0x080fe400078008ff */
[----:B------:R-:W-:Y:S01]  /*0160*/  LEA R8, P1, R9, R20, 0x1 ;  /* 0x0000001409087211 */ /* 0x000fe200078208ff */
[----:B------:R-:W-:Y:S01]  /*0170*/  IMAD R13, R18, 0x2, R5 ;  /* 0x00000002120d7824 */ /* 0x000fe200078e0205 */
[----:B------:R-:W-:Y:S02]  /*0180*/  LEA.HI.X.SX32 R7, R10, R24, 0x1, P0 ;  /* 0x000000180a077211 */ /* 0x000fe400000f0eff */
[----:B------:R-:W-:Y:S02]  /*0190*/  LEA R10, P0, R5, R20, 0x1 ;  /* 0x00000014050a7211 */ /* 0x000fe400078008ff */
[-C--:B------:R-:W-:Y:S01]  /*01a0*/  LEA.HI.X.SX32 R9, R9, R24.reuse, 0x1, P1 ;  /* 0x0000001809097211 */ /* 0x080fe200008f0eff */
[----:B------:R0:W2:Y:S01]  /*01b0*/  LDG.E.U16 R22, [R6.64] ;  /* 0x0000000606167981 */ /* 0x0000a2000c1e1500 */
[----:B------:R-:W-:Y:S01]  /*01c0*/  LEA.HI.X.SX32 R11, R5, R24, 0x1, P0 ;  /* 0x00000018050b7211 */ /* 0x000fe200000f0eff */
[C---:B------:R-:W-:Y:S01]  /*01d0*/  IMAD R5, R18.reuse, 0x2, R13 ;  /* 0x0000000212057824 */ /* 0x040fe200078e020d */
[C---:B------:R-:W-:Y:S01]  /*01e0*/  LEA R12, P0, R13.reuse, R20, 0x1 ;  /* 0x000000140d0c7211 */ /* 0x040fe200078008ff */
[----:B------:R1:W3:Y:S02]  /*01f0*/  LDG.E.U16 R23, [R8.64] ;  /* 0x0000000608177981 */ /* 0x0002e4000c1e1500 */
[C---:B------:R-:W-:Y:S01]  /*0200*/  IMAD R17, R18.reuse, 0x2, R5 ;  /* 0x0000000212117824 */ /* 0x040fe200078e0205 */
[----:B------:R-:W-:Y:S01]  /*0210*/  LEA.HI.X.SX32 R13, R13, R24, 0x1, P0 ;  /* 0x000000180d0d7211 */ /* 0x000fe200000f0eff */
[----:B------:R4:W5:Y:S01]  /*0220*/  LDG.E.U16 R10, [R10.64] ;  /* 0x000000060a0a7981 */ /* 0x000962000c1e1500 */
[----:B------:R-:W-:Y:S01]  /*0230*/  LEA R14, P0, R5, R20, 0x1 ;  /* 0x00000014050e7211 */ /* 0x000fe200078008ff */
[----:B------:R-:W-:-:S03]  /*0240*/  IMAD R19, R18, 0x2, R17 ;  /* 0x0000000212137824 */ /* 0x000fc600078e0211 */
[----:B------:R-:W-:Y:S01]  /*0250*/  LEA.HI.X.SX32 R15, R5, R24, 0x1, P0 ;  /* 0x00000018050f7211 */ /* 0x000fe200000f0eff */
[----:B------:R0:W3:Y:S01]  /*0260*/  LDG.E.U16 R13, [R12.64] ;  /* 0x000000060c0d7981 */ /* 0x0000e2000c1e1500 */
[-C--:B------:R-:W-:Y:S02]  /*0270*/  LEA R16, P0, R17, R20.reuse, 0x1 ;  /* 0x0000001411107211 */ /* 0x080fe400078008ff */
[----:B------:R-:W-:Y:S01]  /*0280*/  LEA R5, R18, R19, 0x1 ;  /* 0x0000001312057211 */ /* 0x000fe200078e08ff */
[----:B------:R0:W3:Y:S01]  /*0290*/  LDG.E.U16 R14, [R14.64] ;  /* 0x000000060e0e7981 */ /* 0x0000e2000c1e1500 */
[----:B------:R-:W-:Y:S02]  /*02a0*/  LEA R18, P1, R19, R20, 0x1 ;  /* 0x0000001413127211 */ /* 0x000fe400078208ff */
[----:B------:R-:W-:Y:S02]  /*02b0*/  LEA.HI.X.SX32 R17, R17, R24, 0x1, P0 ;  /* 0x0000001811117211 */ /* 0x000fe400000f0eff */
[----:B------:R-:W-:-:S02]  /*02c0*/  LEA R20, P0, R5, R20, 0x1 ;  /* 0x0000001405147211 */ /* 0x000fc400078008ff */
[-C--:B------:R-:W-:Y:S02]  /*02d0*/  LEA.HI.X.SX32 R19, R19, R24.reuse, 0x1, P1 ;  /* 0x0000001813137211 */ /* 0x080fe400008f0eff */
[----:B------:R-:W-:Y:S01]  /*02e0*/  LEA.HI.X.SX32 R21, R5, R24, 0x1, P0 ;  /* 0x0000001805157211 */ /* 0x000fe200000f0eff */
[----:B------:R-:W5:Y:S04]  /*02f0*/  LDG.E.U16 R17, [R16.64] ;  /* 0x0000000610117981 */ /* 0x000f68000c1e1500 */
[----:B------:R-:W5:Y:S04]  /*0300*/  LDG.E.U16 R18, [R18.64] ;  /* 0x0000000612127981 */ /* 0x000f68000c1e1500 */
[----:B------:R-:W5:Y:S01]  /*0310*/  LDG.E.U16 R21, [R20.64] ;  /* 0x0000000614157981 */ /* 0x000f62000c1e1500 */
[----:B-1----:R-:W-:-:S02]  /*0320*/  LOP3.LUT R9, R0, 0x3f, RZ, 0xc0, !PT ;  /* 0x0000003f00097812 */ /* 0x002fc400078ec0ff */
[----:B------:R-:W-:Y:S02]  /*0330*/  SHF.R.S32.HI R5, RZ, 0x6, R0 ;  /* 0x00000006ff057819 */ /* 0x000fe40000011400 */
[----:B----4-:R-:W-:Y:S01]  /*0340*/  IADD3 R11, R29, 0x40, RZ ;  /* 0x000000401d0b7810 */ /* 0x010fe20007ffe0ff */
[----:B0-----:R-:W-:Y:S01]  /*0350*/  IMAD.SHL.U32 R6, R9, 0x2, RZ ;  /* 0x0000000209067824 */ /* 0x001fe200078e00ff */
[----:B------:R-:W-:Y:S02]  /*0360*/  SGXT R5, R5, 0x1 ;  /* 0x000000010505781a */ /* 0x000fe40000000200 */
[----:B------:R-:W-:Y:S02]  /*0370*/  ISETP.GE.AND P0, PT, R11, 0x1, PT ;  /* 0x000000010b00780c */ /* 0x000fe40003f06270 */
[----:B------:R-:W-:-:S04]  /*0380*/  LOP3.LUT R5, R6, 0x90, R5, 0x78, !PT ;  /* 0x0000009006057812 */ /* 0x000fc800078e7805 */
[C---:B------:R-:W-:Y:S02]  /*0390*/  LOP3.LUT R6, R5.reuse, 0x20, RZ, 0x3c, !PT ;  /* 0x0000002005067812 */ /* 0x040fe400078e3cff */
[C---:B------:R-:W-:Y:S02]  /*03a0*/  LOP3.LUT R7, R5.reuse, 0x40, RZ, 0x3c, !PT ;  /* 0x0000004005077812 */ /* 0x040fe400078e3cff */
[----:B------:R-:W-:Y:S01]  /*03b0*/  LOP3.LUT R8, R5, 0x60, RZ, 0x3c, !PT ;  /* 0x0000006005087812 */ /* 0x000fe200078e3cff */
[----:B------:R-:W-:Y:S01]  /*03c0*/  IMAD.MOV.U32 R49, RZ, RZ, -0x800000 ;  /* 0xff800000ff317424 */ /* 0x000fe200078e00ff */
[----:B------:R-:W-:Y:S01]  /*03d0*/  CS2R R24, SRZ ;  /* 0x0000000000187805 */ /* 0x000fe2000001ff00 */
[----:B------:R-:W-:Y:S01]  /*03e0*/  IMAD.MOV.U32 R67, RZ, RZ, 0x3f800000 ;  /* 0x3f800000ff437424 */ /* 0x000fe200078e00ff */
[----:B------:R-:W-:Y:S01]  /*03f0*/  CS2R R26, SRZ ;  /* 0x00000000001a7805 */ /* 0x000fe2000001ff00 */
[----:B------:R-:W-:Y:S01]  /*0400*/  IMAD.MOV.U32 R12, RZ, RZ, 0x3f800000 ;  /* 0x3f800000ff0c7424 */ /* 0x000fe200078e00ff */
[C---:B------:R-:W-:Y:S01]  /*0410*/  SHF.L.U32 R15, R0.reuse, 0x1, RZ ;  /* 0x00000001000f7819 */ /* 0x040fe200000006ff */
[----:B------:R-:W-:Y:S01]  /*0420*/  IMAD.MOV.U32 R48, RZ, RZ, -0x800000 ;  /* 0xff800000ff307424 */ /* 0x000fe200078e00ff */
[----:B--2---:R-:W-:Y:S04]  /*0430*/  STS.U16 [R5], R22 ;  /* 0x0000001605007388 */ /* 0x004fe80000000400 */
[----:B---3--:R0:W-:Y:S04]  /*0440*/  STS.U16 [R5+0x400], R14 ;  /* 0x0004000e05007388 */ /* 0x0081e80000000400 */
[----:B------:R1:W-:Y:S04]  /*0450*/  STS.U16 [R6+0x100], R23 ;  /* 0x0001001706007388 */ /* 0x0003e80000000400 */
[----:B-----5:R-:W-:Y:S01]  /*0460*/  STS.U16 [R6+0x500], R17 ;  /* 0x0005001106007388 */ /* 0x020fe20000000400 */
[----:B0-----:R-:W-:-:S03]  /*0470*/  LOP3.LUT R14, R0, 0x7, RZ, 0xc0, !PT ;  /* 0x00000007000e7812 */ /* 0x001fc600078ec0ff */
[----:B------:R-:W-:Y:S01]  /*0480*/  STS.U16 [R7+0x200], R10 ;  /* 0x0002000a07007388 */ /* 0x000fe20000000400 */
[----:B-1----:R-:W-:-:S03]  /*0490*/  CS2R R22, SRZ ;  /* 0x0000000000167805 */ /* 0x002fc6000001ff00 */
[----:B------:R-:W-:Y:S04]  /*04a0*/  STS.U16 [R7+0x600], R18 ;  /* 0x0006001207007388 */ /* 0x000fe80000000400 */
[----:B------:R0:W-:Y:S04]  /*04b0*/  STS.U16 [R8+0x300], R13 ;  /* 0x0003000d08007388 */ /* 0x0001e80000000400 */
[----:B------:R1:W-:Y:S01]  /*04c0*/  STS.U16 [R8+0x700], R21 ;  /* 0x0007001508007388 */ /* 0x0003e20000000400 */
[----:B0-----:R-:W-:Y:S01]  /*04d0*/  LOP3.LUT R13, R0, 0x60, RZ, 0xc0, !PT ;  /* 0x00000060000d7812 */ /* 0x001fe200078ec0ff */
[----:B-1----:R-:W-:Y:S01]  /*04e0*/  CS2R R20, SRZ ;  /* 0x0000000000147805 */ /* 0x002fe2000001ff00 */
[----:B------:R-:W-:Y:S05]  /*04f0*/  @!P0 BRA `(.L_x_0) ;  /* 0x0000225000008947 */ /* 0x000fea0003800000 */
[----:B------:R-:W-:Y:S01]  /*0500*/  IMAD R16, R9, c[0x0][0x1b4], RZ ;  /* 0x00006d0009107a24 */ /* 0x000fe200078e02ff */
[----:B------:R-:W-:Y:S01]  /*0510*/  LOP3.LUT R12, R0, 0xf, RZ, 0xc0, !PT ;  /* 0x0000000f000c7812 */ /* 0x000fe200078ec0ff */
[----:B------:R-:W-:Y:S01]  /*0520*/  IMAD R10, R2, c[0x0][0x1b0], RZ ;  /* 0x00006c00020a7a24 */ /* 0x000fe200078e02ff */
[--C-:B------:R-:W-:Y:S01]  /*0530*/  SHF.R.U32.HI R21, RZ, 0x2, R0.reuse ;  /* 0x00000002ff157819 */ /* 0x100fe20000011600 */
[----:B------:R-:W-:Y:S01]  /*0540*/  IMAD.SHL.U32 R18, R16, 0x2, RZ ;  /* 0x0000000210127824 */ /* 0x000fe200078e00ff */
[----:B------:R-:W-:Y:S01]  /*0550*/  SHF.R.U32.HI R20, RZ, 0x1, R13 ;  /* 0x00000001ff147819 */ /* 0x000fe2000001160d */
[----:B------:R-:W-:Y:S01]  /*0560*/  IMAD.SHL.U32 R9, R10, 0x2, RZ ;  /* 0x000000020a097824 */ /* 0x000fe200078e00ff */
[----:B------:R-:W-:Y:S01]  /*0570*/  SGXT.U32 R21, R21, 0x3 ;  /* 0x000000031515781a */ /* 0x000fe20000000000 */
[----:B------:R-:W-:Y:S01]  /*0580*/  IMAD R12, R12, c[0x0][0x1a8], RZ ;  /* 0x00006a000c0c7a24 */ /* 0x000fe200078e02ff */
[----:B------:R-:W-:Y:S01]  /*0590*/  UMOV UR4, URZ ;  /* 0x0000003f00047c82 */ /* 0x000fe20008000000 */
[----:B------:R-:W-:Y:S01]  /*05a0*/  IMAD.HI R19, R16, 0x2, RZ ;  /* 0x0000000210137827 */ /* 0x000fe200078e02ff */
[----:B------:R-:W-:Y:S01]  /*05b0*/  IADD3 R69, P0, P1, R18, c[0x0][0x170], R9 ;  /* 0x00005c0012457a10 */ /* 0x000fe2000791e009 */
[----:B------:R-:W-:Y:S01]  /*05c0*/  UMOV UR5, URZ ;  /* 0x0000003f00057c82 */ /* 0x000fe20008000000 */
[----:B------:R-:W-:Y:S01]  /*05d0*/  LOP3.LUT R16, R29, R20, R21, 0xfe, !PT ;  /* 0x000000141d107212 */ /* 0x000fe200078efe15 */
[----:B------:R-:W-:Y:S01]  /*05e0*/  IMAD R9, R2, c[0x0][0x1a0], RZ ;  /* 0x0000680002097a24 */ /* 0x000fe200078e02ff */
[----:B------:R-:W-:Y:S01]  /*05f0*/  SHF.R.S32.HI R20, RZ, 0x2, R0 ;  /* 0x00000002ff147819 */ /* 0x000fe20000011400 */
[----:B------:R-:W-:Y:S01]  /*0600*/  IMAD.HI R18, R10, 0x2, RZ ;  /* 0x000000020a127827 */ /* 0x000fe200078e02ff */
[----:B------:R-:W-:-:S02]  /*0610*/  LOP3.LUT R65, R16, 0x8, RZ, 0xfc, !PT ;  /* 0x0000000810417812 */ /* 0x000fc400078efcff */
[----:B------:R-:W-:Y:S01]  /*0620*/  SGXT R20, R20, 0x1 ;  /* 0x000000011414781a */ /* 0x000fe20000000200 */
[----:B------:R-:W-:Y:S01]  /*0630*/  IMAD.SHL.U32 R10, R9, 0x2, RZ ;  /* 0x00000002090a7824 */ /* 0x000fe200078e00ff */
[----:B------:R-:W-:Y:S01]  /*0640*/  IADD3.X R25, R19, c[0x0][0x174], R18, P0, P1 ;  /* 0x00005d0013197a10 */ /* 0x000fe200007e2412 */
[----:B------:R-:W-:Y:S01]  /*0650*/  IMAD.SHL.U32 R17, R12, 0x2, RZ ;  /* 0x000000020c117824 */ /* 0x000fe200078e00ff */
[----:B------:R-:W-:Y:S01]  /*0660*/  LOP3.LUT R20, R20, 0x90, RZ, 0xc0, !PT ;  /* 0x0000009014147812 */ /* 0x000fe200078ec0ff */
[----:B------:R-:W-:Y:S02]  /*0670*/  IMAD.SHL.U32 R27, R14, 0x10, RZ ;  /* 0x000000100e1b7824 */ /* 0x000fe400078e00ff */
[----:B------:R-:W-:Y:S01]  /*0680*/  IMAD.HI R9, R9, 0x2, RZ ;  /* 0x0000000209097827 */ /* 0x000fe200078e02ff */
[----:B------:R-:W-:Y:S02]  /*0690*/  IADD3 R86, P0, P1, R17, c[0x0][0x168], R10 ;  /* 0x00005a0011567a10 */ /* 0x000fe4000791e00a */
[----:B------:R-:W-:Y:S01]  /*06a0*/  LOP3.LUT R10, R0, 0x10, RZ, 0xc0, !PT ;  /* 0x00000010000a7812 */ /* 0x000fe200078ec0ff */
[----:B------:R-:W-:Y:S01]  /*06b0*/  IMAD.HI R12, R12, 0x2, RZ ;  /* 0x000000020c0c7827 */ /* 0x000fe200078e02ff */
[----:B------:R-:W-:-:S02]  /*06c0*/  LOP3.LUT R18, R27, 0x60, R0, 0x78, !PT ;  /* 0x000000601b127812 */ /* 0x000fc400078e7800 */
[----:B------:R-:W-:Y:S01]  /*06d0*/  SHF.L.U32 R19, R10, 0x6, RZ ;  /* 0x000000060a137819 */ /* 0x000fe200000006ff */
[----:B------:R-:W-:Y:S01]  /*06e0*/  IMAD.MOV.U32 R31, RZ, RZ, c[0x0][0x1b8] ;  /* 0x00006e00ff1f7624 */ /* 0x000fe200078e00ff */
[----:B------:R-:W-:Y:S01]  /*06f0*/  LOP3.LUT R18, R18, 0x10, R15, 0x78, !PT ;  /* 0x0000001012127812 */ /* 0x000fe200078e780f */
[----:B------:R-:W-:Y:S01]  /*0700*/  IMAD.MOV.U32 R28, RZ, RZ, c[0x0][0x1a4] ;  /* 0x00006900ff1c7624 */ /* 0x000fe200078e00ff */
[----:B------:R-:W-:Y:S01]  /*0710*/  LOP3.LUT R17, R0, 0x3, RZ, 0xc0, !PT ;  /* 0x0000000300117812 */ /* 0x000fe200078ec0ff */
[----:B------:R-:W-:Y:S01]  /*0720*/  IMAD R21, R10, -0x30, R19 ;  /* 0xffffffd00a157824 */ /* 0x000fe200078e0213 */
[----:B------:R-:W-:Y:S01]  /*0730*/  IADD3.X R26, R12, c[0x0][0x16c], R9, P0, P1 ;  /* 0x00005b000c1a7a10 */ /* 0x000fe200007e2409 */
[----:B------:R-:W-:Y:S01]  /*0740*/  IMAD.IADD R29, R19, 0x1, R18 ;  /* 0x00000001131d7824 */ /* 0x000fe200078e0212 */
[----:B------:R-:W-:Y:S01]  /*0750*/  SHF.R.U32.HI R9, RZ, 0x4, R0 ;  /* 0x00000004ff097819 */ /* 0x000fe20000011600 */
[----:B------:R-:W-:Y:S01]  /*0760*/  IMAD R19, R4, c[0x0][0x1b8], RZ ;  /* 0x00006e0004137a24 */ /* 0x000fe200078e02ff */
[----:B------:R-:W-:Y:S01]  /*0770*/  LEA.HI R10, R0, 0x38, RZ, 0x1c ;  /* 0x00000038000a7811 */ /* 0x000fe200078fe0ff */
[----:B------:R-:W-:Y:S01]  /*0780*/  IMAD R20, R17, 0x20, R20 ;  /* 0x0000002011147824 */ /* 0x000fe200078e0214 */
[----:B------:R-:W-:Y:S01]  /*0790*/  SGXT.U32 R9, R9, 0x3 ;  /* 0x000000030909781a */ /* 0x000fe20000000000 */
[----:B------:R-:W-:Y:S01]  /*07a0*/  IMAD R12, R31, 0x2, R19 ;  /* 0x000000021f0c7824 */ /* 0x000fe200078e0213 */
[-C--:B------:R-:W-:Y:S01]  /*07b0*/  LEA R82, P0, R19, R69.reuse, 0x1 ;  /* 0x0000004513527211 */ /* 0x080fe200078008ff */
[----:B------:R-:W-:Y:S01]  /*07c0*/  IMAD R64, R14, 0x80, R27 ;  /* 0x000000800e407824 */ /* 0x000fe200078e021b */
[----:B------:R-:W-:Y:S01]  /*07d0*/  LOP3.LUT R18, R20, 0x10, R15, 0x78, !PT ;  /* 0x0000001014127812 */ /* 0x000fe200078e780f */
[----:B------:R-:W-:Y:S01]  /*07e0*/  IMAD R20, R31, 0x2, R12 ;  /* 0x000000021f147824 */ /* 0x000fe200078e020c */
[----:B------:R-:W-:Y:S01]  /*07f0*/  LEA R80, P1, R12, R69, 0x1 ;  /* 0x000000450c507211 */ /* 0x000fe200078208ff */
[----:B------:R-:W-:Y:S01]  /*0800*/  IMAD R9, R9, c[0x0][0x1a4], RZ ;  /* 0x0000690009097a24 */ /* 0x000fe200078e02ff */
[----:B------:R-:W-:Y:S01]  /*0810*/  IADD3 R18, R18, R21, RZ ;  /* 0x0000001512127210 */ /* 0x000fe20007ffe0ff */
[----:B------:R-:W-:Y:S01]  /*0820*/  IMAD R22, R31, 0x2, R20 ;  /* 0x000000021f167824 */ /* 0x000fe200078e0214 */
[----:B------:R-:W-:Y:S01]  /*0830*/  LEA R78, P2, R20, R69, 0x1 ;  /* 0x00000045144e7211 */ /* 0x000fe200078408ff */
[----:B------:R-:W-:Y:S01]  /*0840*/  IMAD R21, R10, c[0x0][0x1a4], RZ ;  /* 0x000069000a157a24 */ /* 0x000fe200078e02ff */
[----:B------:R-:W-:Y:S01]  /*0850*/  LEA.HI.X.SX32 R83, R19, R25, 0x1, P0 ;  /* 0x0000001913537211 */ /* 0x000fe200000f0eff */
[C---:B------:R-:W-:Y:S01]  /*0860*/  IMAD R23, R31.reuse, 0x2, R22 ;  /* 0x000000021f177824 */ /* 0x040fe200078e0216 */
[----:B------:R-:W-:Y:S01]  /*0870*/  LEA R76, P0, R22, R69, 0x1 ;  /* 0x00000045164c7211 */ /* 0x000fe200078008ff */
[----:B------:R-:W-:Y:S01]  /*0880*/  IMAD R10, R28, 0x8, R9 ;  /* 0x000000081c0a7824 */ /* 0x000fe200078e0209 */
[-C--:B------:R-:W-:Y:S01]  /*0890*/  LEA.HI.X.SX32 R79, R20, R25.reuse, 0x1, P2 ;  /* 0x00000019144f7211 */ /* 0x080fe200010f0eff */
[C---:B------:R-:W-:Y:S01]  /*08a0*/  IMAD R24, R31.reuse, 0x2, R23 ;  /* 0x000000021f187824 */ /* 0x040fe200078e0217 */
[-C--:B------:R-:W-:Y:S01]  /*08b0*/  LEA.HI.X.SX32 R81, R12, R25.reuse, 0x1, P1 ;  /* 0x000000190c517211 */ /* 0x080fe200008f0eff */
[----:B------:R-:W-:Y:S01]  /*08c0*/  IMAD R12, R28, 0x8, R10 ;  /* 0x000000081c0c7824 */ /* 0x000fe200078e020a */
[----:B------:R-:W-:Y:S01]  /*08d0*/  LEA.HI.X.SX32 R77, R22, R25, 0x1, P0 ;  /* 0x00000019164d7211 */ /* 0x000fe200000f0eff */
[----:B------:R-:W-:Y:S01]  /*08e0*/  IMAD.MOV.U32 R67, RZ, RZ, 0x3f800000 ;  /* 0x3f800000ff437424 */ /* 0x000fe200078e00ff */
[----:B------:R-:W-:Y:S01]  /*08f0*/  LEA R20, R31, R24, 0x1 ;  /* 0x000000181f147211 */ /* 0x000fe200078e08ff */
[----:B------:R-:W-:Y:S01]  /*0900*/  IMAD R19, R28, 0x8, R12 ;  /* 0x000000081c137824 */ /* 0x000fe200078e020c */
[-C--:B------:R-:W-:Y:S01]  /*0910*/  LEA R74, P0, R23, R69.reuse, 0x1 ;  /* 0x00000045174a7211 */ /* 0x080fe200078008ff */
[----:B------:R-:W-:Y:S01]  /*0920*/  IMAD.MOV.U32 R96, RZ, RZ, -0x800000 ;  /* 0xff800000ff607424 */ /* 0x000fe200078e00ff */
[----:B------:R-:W-:Y:S01]  /*0930*/  LEA R70, P2, R20, R69, 0x1 ;  /* 0x0000004514467211 */ /* 0x000fe200078408ff */
[----:B------:R-:W-:Y:S01]  /*0940*/  IMAD R22, R31, 0x2, R20 ;  /* 0x000000021f167824 */ /* 0x000fe200078e0214 */
[----:B------:R-:W-:Y:S01]  /*0950*/  LEA.HI.X.SX32 R75, R23, R25, 0x1, P0 ;  /* 0x00000019174b7211 */ /* 0x000fe200000f0eff */
[----:B------:R-:W-:Y:S01]  /*0960*/  IMAD.MOV.U32 R97, RZ, RZ, -0x800000 ;  /* 0xff800000ff617424 */ /* 0x000fe200078e00ff */
[----:B------:R-:W-:-:S02]  /*0970*/  LEA R72, P1, R24, R69, 0x1 ;  /* 0x0000004518487211 */ /* 0x000fc400078208ff */
[-C--:B------:R-:W-:Y:S01]  /*0980*/  LEA.HI.X.SX32 R71, R20, R25.reuse, 0x1, P2 ;  /* 0x0000001914477211 */ /* 0x080fe200010f0eff */
[----:B------:R-:W-:Y:S01]  /*0990*/  IMAD R20, R28, 0x8, R19 ;  /* 0x000000081c147824 */ /* 0x000fe200078e0213 */
[C---:B------:R-:W-:Y:S02]  /*09a0*/  LEA R100, P0, R9.reuse, R86, 0x1 ;  /* 0x0000005609647211 */ /* 0x040fe400078008ff */
[----:B------:R-:W-:Y:S02]  /*09b0*/  LEA.HI.X.SX32 R73, R24, R25, 0x1, P1 ;  /* 0x0000001918497211 */ /* 0x000fe400008f0eff */
[----:B------:R-:W-:Y:S01]  /*09c0*/  LEA.HI.X.SX32 R101, R9, R26, 0x1, P0 ;  /* 0x0000001a09657211 */ /* 0x000fe200000f0eff */
[----:B------:R-:W-:Y:S01]  /*09d0*/  IMAD R9, R28, 0x8, R20 ;  /* 0x000000081c097824 */ /* 0x000fe200078e0214 */
[-C--:B------:R-:W-:Y:S02]  /*09e0*/  LEA R98, P1, R10, R86.reuse, 0x1 ;  /* 0x000000560a627211 */ /* 0x080fe400078208ff */
[----:B------:R-:W-:-:S02]  /*09f0*/  LEA R84, P2, R21, R86, 0x1 ;  /* 0x0000005615547211 */ /* 0x000fc400078408ff */
[----:B------:R-:W-:Y:S02]  /*0a00*/  LEA R94, P0, R12, R86, 0x1 ;  /* 0x000000560c5e7211 */ /* 0x000fe400078008ff */
[----:B------:R-:W-:Y:S02]  /*0a10*/  LEA R68, P3, R22, R69, 0x1 ;  /* 0x0000004516447211 */ /* 0x000fe400078608ff */
[-C--:B------:R-:W-:Y:S02]  /*0a20*/  LEA.HI.X.SX32 R99, R10, R26.reuse, 0x1, P1 ;  /* 0x0000001a0a637211 */ /* 0x080fe400008f0eff */
[----:B------:R-:W-:Y:S02]  /*0a30*/  LEA R10, R28, R9, 0x3 ;  /* 0x000000091c0a7211 */ /* 0x000fe400078e18ff */
[-C--:B------:R-:W-:Y:S02]  /*0a40*/  LEA.HI.X.SX32 R85, R21, R26.reuse, 0x1, P2 ;  /* 0x0000001a15557211 */ /* 0x080fe400010f0eff */
[----:B------:R-:W-:-:S02]  /*0a50*/  LEA.HI.X.SX32 R95, R12, R26, 0x1, P0 ;  /* 0x0000001a0c5f7211 */ /* 0x000fc400000f0eff */
[----:B------:R-:W-:Y:S02]  /*0a60*/  LEA.HI.X.SX32 R69, R22, R25, 0x1, P3 ;  /* 0x0000001916457211 */ /* 0x000fe400018f0eff */
[-C--:B------:R-:W-:Y:S01]  /*0a70*/  LEA R92, P0, R19, R86.reuse, 0x1 ;  /* 0x00000056135c7211 */ /* 0x080fe200078008ff */
[----:B------:R-:W-:Y:S01]  /*0a80*/  CS2R R24, SRZ ;  /* 0x0000000000187805 */ /* 0x000fe2000001ff00 */
[-C--:B------:R-:W-:Y:S01]  /*0a90*/  LEA R90, P1, R20, R86.reuse, 0x1 ;  /* 0x00000056145a7211 */ /* 0x080fe200078208ff */
[----:B------:R-:W-:Y:S01]  /*0aa0*/  CS2R R22, SRZ ;  /* 0x0000000000167805 */ /* 0x000fe2000001ff00 */
[-C--:B------:R-:W-:Y:S02]  /*0ab0*/  LEA R88, P2, R9, R86.reuse, 0x1 ;  /* 0x0000005609587211 */ /* 0x080fe400078408ff */
[----:B------:R-:W-:Y:S02]  /*0ac0*/  LEA R86, P3, R10, R86, 0x1 ;  /* 0x000000560a567211 */ /* 0x000fe400078608ff */
[----:B------:R-:W-:-:S02]  /*0ad0*/  LOP3.LUT R64, R64, 0x30, R15, 0x78, !PT ;  /* 0x0000003040407812 */ /* 0x000fc400078e780f */
[-C--:B------:R-:W-:Y:S01]  /*0ae0*/  LEA.HI.X.SX32 R93, R19, R26.reuse, 0x1, P0 ;  /* 0x0000001a135d7211 */ /* 0x080fe200000f0eff */
[----:B------:R-:W-:Y:S01]  /*0af0*/  IMAD.MOV.U32 R19, RZ, RZ, RZ ;  /* 0x000000ffff137224 */ /* 0x000fe200078e00ff */
[-C--:B------:R-:W-:Y:S02]  /*0b00*/  LEA.HI.X.SX32 R91, R20, R26.reuse, 0x1, P1 ;  /* 0x0000001a145b7211 */ /* 0x080fe400008f0eff */
[-C--:B------:R-:W-:Y:S01]  /*0b10*/  LEA.HI.X.SX32 R89, R9, R26.reuse, 0x1, P2 ;  /* 0x0000001a09597211 */ /* 0x080fe200010f0eff */
[----:B------:R-:W-:Y:S01]  /*0b20*/  CS2R R20, SRZ ;  /* 0x0000000000147805 */ /* 0x000fe2000001ff00 */
[----:B------:R-:W-:Y:S01]  /*0b30*/  LEA.HI.X.SX32 R87, R10, R26, 0x1, P3 ;  /* 0x0000001a0a577211 */ /* 0x000fe200018f0eff */
[----:B------:R-:W-:Y:S01]  /*0b40*/  IMAD.MOV.U32 R10, RZ, RZ, RZ ;  /* 0x000000ffff0a7224 */ /* 0x000fe200078e00ff */
[----:B------:R-:W-:Y:S01]  /*0b50*/  MOV R12, 0x3f800000 ;  /* 0x3f800000000c7802 */ /* 0x000fe20000000f00 */
[----:B------:R-:W-:Y:S01]  /*0b60*/  CS2R R26, SRZ ;  /* 0x00000000001a7805 */ /* 0x000fe2000001ff00 */
[----:B------:R-:W-:Y:S01]  /*0b70*/  LOP3.LUT R66, R64, 0x40, RZ, 0x3c, !PT ;  /* 0x0000004040427812 */ /* 0x000fe200078e3cff */
[----:B------:R-:W-:-:S02]  /*0b80*/  IMAD R9, R14, 0x80, R29 ;  /* 0x000000800e097824 */ /* 0x000fc400078e021d */
.L_x_1:
[----:B------:R-:W-:-:S04]  /*0b90*/  IMAD.WIDE R40, R19, 0x2, R86 ;  /* 0x0000000213287825 */ /* 0x000fc800078e0256 */
[C---:B------:R-:W-:Y:S02]  /*0ba0*/  IMAD.WIDE R42, R19.reuse, 0x2, R84 ;  /* 0x00000002132a7825 */ /* 0x040fe400078e0254 */
[----:B------:R0:W2:Y:S02]  /*0bb0*/  LDG.E.U16 R40, [R40.64] ;  /* 0x0000000628287981 */ /* 0x0000a4000c1e1500 */
[C---:B------:R-:W-:Y:S02]  /*0bc0*/  IMAD.WIDE R28, R19.reuse, 0x2, R100 ;  /* 0x00000002131c7825 */ /* 0x040fe400078e0264 */
[----:B------:R-:W3:Y:S02]  /*0bd0*/  LDG.E.U16 R42, [R42.64] ;  /* 0x000000062a2a7981 */ /* 0x000ee4000c1e1500 */
[C---:B------:R-:W-:Y:S02]  /*0be0*/  IMAD.WIDE R30, R19.reuse, 0x2, R98 ;  /* 0x00000002131e7825 */ /* 0x040fe400078e0262 */
[----:B------:R-:W4:Y:S02]  /*0bf0*/  LDG.E.U16 R44, [R28.64] ;  /* 0x000000061c2c7981 */ /* 0x000f24000c1e1500 */
[----:B------:R-:W-:-:S02]  /*0c00*/  IMAD.WIDE R32, R19, 0x2, R94 ;  /* 0x0000000213207825 */ /* 0x000fc400078e025e */
[----:B------:R-:W5:Y:S02]  /*0c10*/  LDG.E.U16 R46, [R30.64] ;  /* 0x000000061e2e7981 */ /* 0x000f64000c1e1500 */
[C---:B------:R-:W-:Y:S02]  /*0c20*/  IMAD.WIDE R34, R19.reuse, 0x2, R92 ;  /* 0x0000000213227825 */ /* 0x040fe400078e025c */
[----:B------:R-:W5:Y:S02]  /*0c30*/  LDG.E.U16 R52, [R32.64] ;  /* 0x0000000620347981 */ /* 0x000f64000c1e1500 */
[C---:B------:R-:W-:Y:S02]  /*0c40*/  IMAD.WIDE R36, R19.reuse, 0x2, R90 ;  /* 0x0000000213247825 */ /* 0x040fe400078e025a */
[----:B------:R-:W5:Y:S02]  /*0c50*/  LDG.E.U16 R54, [R34.64] ;  /* 0x0000000622367981 */ /* 0x000f64000c1e1500 */
[----:B------:R-:W-:-:S02]  /*0c60*/  IMAD.WIDE R38, R19, 0x2, R88 ;  /* 0x0000000213267825 */ /* 0x000fc400078e0258 */
[----:B------:R-:W5:Y:S04]  /*0c70*/  LDG.E.U16 R56, [R36.64] ;  /* 0x0000000624387981 */ /* 0x000f68000c1e1500 */
[----:B------:R-:W5:Y:S04]  /*0c80*/  LDG.E.U16 R58, [R38.64] ;  /* 0x00000006263a7981 */ /* 0x000f68000c1e1500 */
[----:B------:R-:W-:Y:S01]  /*0c90*/  BAR.SYNC.DEFER_BLOCKING 0x0 ;  /* 0x0000000000007b1d */ /* 0x000fe20000010000 */
[----:B------:R-:W-:-:S04]  /*0ca0*/  LEA R102, P0, R17, UR4, 0x1 ;  /* 0x0000000411667c11 */ /* 0x000fc8000f8008ff */
[----:B0-----:R-:W-:Y:S01]  /*0cb0*/  IADD3 R41, P1, R102, 0x10, RZ ;  /* 0x0000001066297810 */ /* 0x001fe20007f3e0ff */
[----:B------:R-:W-:-:S03]  /*0cc0*/  IMAD.X R103, RZ, RZ, UR5, P0 ;  /* 0x00000005ff677e24 */ /* 0x000fc600080e06ff */
[CC--:B------:R-:W-:Y:S01]  /*0cd0*/  ISETP.GT.U32.AND P2, PT, R41.reuse, R65.reuse, PT ;  /* 0x000000412900720c */ /* 0x0c0fe20003f44070 */
[--C-:B------:R-:W-:Y:S01]  /*0ce0*/  IMAD.X R53, RZ, RZ, R103.reuse, P1 ;  /* 0x000000ffff357224 */ /* 0x100fe200008e0667 */
[-C--:B------:R-:W-:Y:S02]  /*0cf0*/  ISETP.GT.U32.AND P4, PT, R41, R16.reuse, PT ;  /* 0x000000102900720c */ /* 0x080fe40003f84070 */
[----:B------:R-:W-:Y:S02]  /*0d00*/  IADD3 R41, P0, R102, 0x11, RZ ;  /* 0x0000001166297810 */ /* 0x000fe40007f1e0ff */
[----:B------:R-:W-:Y:S02]  /*0d10*/  ISETP.GT.U32.AND.EX P2, PT, R53, RZ, PT, P2 ;  /* 0x000000ff3500720c */ /* 0x000fe40003f44120 */
[C---:B------:R-:W-:Y:S01]  /*0d20*/  ISETP.GT.U32.AND P3, PT, R41.reuse, R16, PT ;  /* 0x000000102900720c */ /* 0x040fe20003f64070 */
[----:B------:R-:W-:Y:S01]  /*0d30*/  IMAD.X R106, RZ, RZ, R103, P0 ;  /* 0x000000ffff6a7224 */ /* 0x000fe200000e0667 */
[----:B------:R-:W-:-:S04]  /*0d40*/  ISETP.GT.U32.AND P1, PT, R41, R65, PT ;  /* 0x000000412900720c */ /* 0x000fc80003f24070 */
[----:B------:R-:W-:Y:S01]  /*0d50*/  ISETP.GT.U32.AND.EX P1, PT, R106, RZ, PT, P1 ;  /* 0x000000ff6a00720c */ /* 0x000fe20003f24110 */
[----:B------:R-:W-:-:S04]  /*0d60*/  IMAD.WIDE R116, R10, 0x2, R82 ;  /* 0x000000020a747825 */ /* 0x000fc800078e0252 */
[----:B------:R-:W-:-:S04]  /*0d70*/  IMAD.WIDE R110, R10, 0x2, R78 ;  /* 0x000000020a6e7825 */ /* 0x000fc800078e024e */
[----:B------:R-:W-:-:S04]  /*0d80*/  IMAD.WIDE R122, R10, 0x2, R74 ;  /* 0x000000020a7a7825 */ /* 0x000fc800078e024a */
[----:B------:R-:W-:-:S04]  /*0d90*/  IMAD.WIDE R120, R10, 0x2, R72 ;  /* 0x000000020a787825 */ /* 0x000fc800078e0248 */
[----:B------:R-:W-:-:S04]  /*0da0*/  IMAD.WIDE R118, R10, 0x2, R70 ;  /* 0x000000020a767825 */ /* 0x000fc800078e0246 */
[----:B------:R-:W-:Y:S01]  /*0db0*/  IMAD.WIDE R124, R10, 0x2, R76 ;  /* 0x000000020a7c7825 */ /* 0x000fe200078e024c */
[----:B------:R-:W-:Y:S02]  /*0dc0*/  ISETP.GT.U32.AND.EX P4, PT, R53, RZ, PT, P4 ;  /* 0x000000ff3500720c */ /* 0x000fe40003f84140 */
[C---:B------:R-:W-:Y:S01]  /*0dd0*/  LOP3.LUT R112, R102.reuse, 0x28, RZ, 0xfc, !PT ;  /* 0x0000002866707812 */ /* 0x040fe200078efcff */
[----:B--2---:R0:W-:Y:S04]  /*0de0*/  STS.U16 [R5+0xe00], R40 ;  /* 0x000e002805007388 */ /* 0x0041e80000000400 */
[----:B---3--:R-:W-:Y:S04]  /*0df0*/  STS.U16 [R5+0xf00], R42 ;  /* 0x000f002a05007388 */ /* 0x008fe80000000400 */
[----:B----4-:R-:W-:Y:S04]  /*0e00*/  STS.U16 [R5+0x800], R44 ;  /* 0x0008002c05007388 */ /* 0x010fe80000000400 */
[----:B-----5:R-:W-:Y:S04]  /*0e10*/  STS.U16 [R5+0x900], R46 ;  /* 0x0009002e05007388 */ /* 0x020fe80000000400 */
[----:B------:R1:W-:Y:S04]  /*0e20*/  STS.U16 [R5+0xa00], R52 ;  /* 0x000a003405007388 */ /* 0x0003e80000000400 */
[----:B------:R-:W-:Y:S04]  /*0e30*/  STS.U16 [R5+0xb00], R54 ;  /* 0x000b003605007388 */ /* 0x000fe80000000400 */
[----:B------:R-:W-:Y:S04]  /*0e40*/  STS.U16 [R5+0xc00], R56 ;  /* 0x000c003805007388 */ /* 0x000fe80000000400 */
[----:B------:R-:W-:Y:S04]  /*0e50*/  STS.U16 [R5+0xd00], R58 ;  /* 0x000d003a05007388 */ /* 0x000fe80000000400 */
[----:B------:R-:W-:Y:S06]  /*0e60*/  BAR.SYNC.DEFER_BLOCKING 0x0 ;  /* 0x0000000000007b1d */ /* 0x000fec0000010000 */
[----:B------:R-:W-:Y:S04]  /*0e70*/  LDSM.16.MT88.4 R28, [R9] ;  /* 0x00000000091c783b */ /* 0x000fe80000004200 */
[----:B------:R-:W2:Y:S01]  /*0e80*/  LDSM.16.M88.4 R36, [R18+0xa00] ;  /* 0x000a00001224783b */ /* 0x000ea20000000200 */
[----:B0-----:R-:W-:-:S02]  /*0e90*/  IADD3 R40, P6, R102, 0x18, RZ ;  /* 0x0000001866287810 */ /* 0x001fc40007fde0ff */
[----:B-1----:R-:W-:Y:S01]  /*0ea0*/  IADD3 R52, P5, R102, 0x19, RZ ;  /* 0x0000001966347810 */ /* 0x002fe20007fbe0ff */
[----:B------:R0:W3:Y:S01]  /*0eb0*/  LDG.E.U16 R104, [R122.64] ;  /* 0x000000067a687981 */ /* 0x0000e2000c1e1500 */
[----:B------:R-:W-:-:S03]  /*0ec0*/  ISETP.GT.U32.AND P0, PT, R40, R65, PT ;  /* 0x000000412800720c */ /* 0x000fc60003f04070 */
[----:B------:R1:W4:Y:S04]  /*0ed0*/  LDG.E.U16 R105, [R124.64] ;  /* 0x000000067c697981 */ /* 0x000328000c1e1500 */
[----:B------:R-:W-:Y:S04]  /*0ee0*/  LDSM.16.M88.4 R48, [R18+0x800] ;  /* 0x000800001230783b */ /* 0x000fe80000000200 */
[----:B------:R-:W-:Y:S01]  /*0ef0*/  LDSM.16.M88.4 R56, [R18+0xc00] ;  /* 0x000c00001238783b */ /* 0x000fe20000000200 */
[C---:B--2---:R-:W-:Y:S08]  /*0f00*/  HMMA.16816.F32 R32, R28.reuse, R36, RZ ;  /* 0x000000241c20723c */ /* 0x044ff000000018ff */
[----:B------:R-:W-:Y:S11]  /*0f10*/  HMMA.16816.F32 R36, R28, R38, RZ ;  /* 0x000000261c24723c */ /* 0x000ff600000018ff */
[----:B------:R-:W-:Y:S05]  /*0f20*/  @!UPT UIADD3 URZ, URZ, URZ, URZ ;  /* 0x0000003f3f3ff290 */ /* 0x000fea000fffe03f */
[----:B------:R-:W-:-:S05]  /*0f30*/  FMUL R34, R34, c[0x0][0x188] ;  /* 0x0000620022227a20 */ /* 0x000fca0000400000 */
[----:B------:R-:W-:Y:S02]  /*0f40*/  FSEL R107, R34, -INF , !P2 ;  /* 0xff800000226b7808 */ /* 0x000fe40005000000 */
[----:B------:R-:W-:Y:S02]  /*0f50*/  ISETP.GT.U32.AND P2, PT, R40, R16, PT ;  /* 0x000000102800720c */ /* 0x000fe40003f44070 */
[----:B------:R-:W2:Y:S01]  /*0f60*/  LDSM.16.M88.4 R40, [R18+0xe00] ;  /* 0x000e00001228783b */ /* 0x000ea20000000200 */
[----:B------:R-:W-:Y:S01]  /*0f70*/  IMAD.X R108, RZ, RZ, R103, P5 ;  /* 0x000000ffff6c7224 */ /* 0x000fe200028e0667 */
[----:B------:R-:W-:Y:S02]  /*0f80*/  IADD3.X R109, RZ, R103, RZ, P6, !PT ;  /* 0x00000067ff6d7210 */ /* 0x000fe400037fe4ff */
[----:B------:R-:W-:Y:S01]  /*0f90*/  ISETP.GT.U32.AND P5, PT, R52, R65, PT ;  /* 0x000000413400720c */ /* 0x000fe20003fa4070 */
[----:B------:R-:W-:Y:S01]  /*0fa0*/  FMUL R35, R35, c[0x0][0x188] ;  /* 0x0000620023237a20 */ /* 0x000fe20000400000 */
[----:B------:R-:W-:Y:S01]  /*0fb0*/  ISETP.GT.U32.AND.EX P0, PT, R109, RZ, PT, P0 ;  /* 0x000000ff6d00720c */ /* 0x000fe20003f04100 */
[----:B------:R-:W-:Y:S01]  /*0fc0*/  FMUL R38, R38, c[0x0][0x188] ;  /* 0x0000620026267a20 */ /* 0x000fe20000400000 */
[----:B------:R-:W-:Y:S01]  /*0fd0*/  ISETP.GT.U32.AND.EX P5, PT, R108, RZ, PT, P5 ;  /* 0x000000ff6c00720c */ /* 0x000fe20003fa4150 */
[----:B------:R-:W-:Y:S01]  /*0fe0*/  FMUL R39, R39, c[0x0][0x188] ;  /* 0x0000620027277a20 */ /* 0x000fe20000400000 */
[----:B------:R-:W-:-:S02]  /*0ff0*/  IADD3 R34, P6, R102, 0x9, RZ ;  /* 0x0000000966227810 */ /* 0x000fc40007fde0ff */
[----:B------:R-:W-:Y:S02]  /*1000*/  FSEL R115, R35, -INF , !P1 ;  /* 0xff80000023737808 */ /* 0x000fe40004800000 */
[----:B------:R-:W-:Y:S02]  /*1010*/  FSEL R35, R38, -INF , !P0 ;  /* 0xff80000026237808 */ /* 0x000fe40004000000 */
[----:B------:R-:W-:Y:S01]  /*1020*/  FSEL R113, R39, -INF , !P5 ;  /* 0xff80000027717808 */ /* 0x000fe20006800000 */
[----:B------:R-:W-:Y:S01]  /*1030*/  IMAD.WIDE R38, R10, 0x2, R80 ;  /* 0x000000020a267825 */ /* 0x000fe200078e0250 */
[C---:B------:R-:W-:Y:S02]  /*1040*/  ISETP.GT.U32.AND P0, PT, R34.reuse, R16, PT ;  /* 0x000000102200720c */ /* 0x040fe40003f04070 */
[----:B------:R-:W-:Y:S02]  /*1050*/  ISETP.GT.U32.AND P5, PT, R34, R65, PT ;  /* 0x000000412200720c */ /* 0x000fe40003fa4070 */
[----:B------:R5:W3:Y:S04]  /*1060*/  LDG.E.U16 R34, [R116.64] ;  /* 0x0000000674227981 */ /* 0x000ae8000c1e1500 */
[----:B------:R0:W3:Y:S01]  /*1070*/  LDG.E.U16 R39, [R38.64] ;  /* 0x0000000626277981 */ /* 0x0000e2000c1e1500 */
[----:B-----5:R-:W-:-:S03]  /*1080*/  IMAD.WIDE R116, R10, 0x2, R68 ;  /* 0x000000020a747825 */ /* 0x020fc600078e0244 */
[----:B0-----:R0:W5:Y:S01]  /*1090*/  LDG.E.U16 R38, [R110.64] ;  /* 0x000000066e267981 */ /* 0x001162000c1e1500 */
[C---:B--2---:R-:W-:Y:S03]  /*10a0*/  HMMA.16816.F32 R60, R28.reuse, R40, RZ ;  /* 0x000000281c3c723c */ /* 0x044fe600000018ff */
[----:B------:R2:W3:Y:S04]  /*10b0*/  LDG.E.U16 R40, [R118.64] ;  /* 0x0000000676287981 */ /* 0x0004e8000c1e1500 */
[----:B------:R1:W3:Y:S04]  /*10c0*/  LDG.E.U16 R41, [R116.64] ;  /* 0x0000000674297981 */ /* 0x0002e8000c1e1500 */
[----:B0-----:R0:W3:Y:S01]  /*10d0*/  LDG.E.U16 R111, [R120.64] ;  /* 0x00000006786f7981 */ /* 0x0010e2000c1e1500 */
[----:B------:R-:W-:Y:S01]  /*10e0*/  HMMA.16816.F32 R44, R28, R50, RZ ;  /* 0x000000321c2c723c */ /* 0x000fe200000018ff */
[----:B------:R-:W-:-:S02]  /*10f0*/  ISETP.GT.U32.AND P1, PT, R52, R16, PT ;  /* 0x000000103400720c */ /* 0x000fc40003f24070 */
[----:B------:R-:W-:Y:S02]  /*1100*/  LOP3.LUT R110, R102, 0x21, RZ, 0xfc, !PT ;  /* 0x00000021666e7812 */ /* 0x000fe400078efcff */
[----:B------:R-:W-:Y:S02]  /*1110*/  ISETP.GT.U32.AND.EX P3, PT, R106, RZ, PT, P3 ;  /* 0x000000ff6a00720c */ /* 0x000fe40003f64130 */
[----:B------:R-:W-:Y:S01]  /*1120*/  LOP3.LUT R114, R102, 0x30, RZ, 0xfc, !PT ;  /* 0x0000003066727812 */ /* 0x000fe200078efcff */
[----:B------:R-:W-:Y:S04]  /*1130*/  HMMA.16816.F32 R52, R28, R56, RZ ;  /* 0x000000381c34723c */ /* 0x000fe800000018ff */
[----:B------:R-:W-:Y:S01]  /*1140*/  FMUL R62, R62, c[0x0][0x188] ;  /* 0x000062003e3e7a20 */ /* 0x000fe20000400000 */
[----:B-1----:R-:W-:-:S03]  /*1150*/  LOP3.LUT R116, R102, 0x31, RZ, 0xfc, !PT ;  /* 0x0000003166747812 */ /* 0x002fc600078efcff */
[C---:B------:R-:W-:Y:S01]  /*1160*/  HMMA.16816.F32 R56, R28.reuse, R58, RZ ;  /* 0x0000003a1c38723c */ /* 0x040fe200000018ff */
[----:B------:R-:W-:Y:S01]  /*1170*/  FMUL R63, R63, c[0x0][0x188] ;  /* 0x000062003f3f7a20 */ /* 0x000fe20000400000 */
[----:B--2---:R-:W-:Y:S01]  /*1180*/  LOP3.LUT R118, R102, 0x39, RZ, 0xfc, !PT ;  /* 0x0000003966767812 */ /* 0x004fe200078efcff */
[----:B------:R-:W-:Y:S01]  /*1190*/  FMUL R37, R37, c[0x0][0x188] ;  /* 0x0000620025257a20 */ /* 0x000fe20000400000 */
[----:B------:R-:W-:Y:S01]  /*11a0*/  ISETP.GT.U32.AND.EX P2, PT, R109, RZ, PT, P2 ;  /* 0x000000ff6d00720c */ /* 0x000fe20003f44120 */
[----:B------:R-:W-:Y:S01]  /*11b0*/  FMUL R36, R36, c[0x0][0x188] ;  /* 0x0000620024247a20 */ /* 0x000fe20000400000 */
[----:B------:R-:W-:Y:S02]  /*11c0*/  BAR.SYNC.DEFER_BLOCKING 0x0 ;  /* 0x0000000000007b1d */ /* 0x000fe40000010000 */
[C---:B------:R-:W-:Y:S08]  /*11d0*/  HMMA.16816.F32 R48, R28.reuse, R48, RZ ;  /* 0x000000301c30723c */ /* 0x040ff000000018ff */
[----:B------:R-:W-:Y:S07]  /*11e0*/  HMMA.16816.F32 R28, R28, R42, RZ ;  /* 0x0000002a1c1c723c */ /* 0x000fee00000018ff */
[----:B------:R-:W-:Y:S01]  /*11f0*/  IMAD.X R42, RZ, RZ, R103, P6 ;  /* 0x000000ffff2a7224 */ /* 0x000fe200030e0667 */
[----:B------:R-:W-:Y:S01]  /*1200*/  ISETP.GT.U32.AND P6, PT, R110, R65, PT ;  /* 0x000000416e00720c */ /* 0x000fe20003fc4070 */
[----:B------:R-:W-:-:S03]  /*1210*/  FMUL R43, R47, c[0x0][0x188] ;  /* 0x000062002f2b7a20 */ /* 0x000fc60000400000 */
[----:B------:R-:W-:Y:S01]  /*1220*/  ISETP.GT.U32.AND.EX P5, PT, R42, RZ, PT, P5 ;  /* 0x000000ff2a00720c */ /* 0x000fe20003fa4150 */
[----:B------:R-:W-:Y:S01]  /*1230*/  FMUL R47, R55, c[0x0][0x188] ;  /* 0x00006200372f7a20 */ /* 0x000fe20000400000 */
[----:B------:R-:W-:Y:S02]  /*1240*/  ISETP.GT.U32.AND.EX P6, PT, R103, RZ, PT, P6 ;  /* 0x000000ff6700720c */ /* 0x000fe40003fc4160 */
[----:B------:R-:W-:Y:S02]  /*1250*/  FSEL R43, R43, -INF , !P5 ;  /* 0xff8000002b2b7808 */ /* 0x000fe40006800000 */
[-C--:B------:R-:W-:Y:S01]  /*1260*/  ISETP.GT.U32.AND P5, PT, R112, R65.reuse, PT ;  /* 0x000000417000720c */ /* 0x080fe20003fa4070 */
[----:B------:R-:W-:Y:S01]  /*1270*/  FMUL R55, R58, c[0x0][0x188] ;  /* 0x000062003a377a20 */ /* 0x000fe20000400000 */
[----:B------:R-:W-:Y:S02]  /*1280*/  FSEL R47, R47, -INF , !P6 ;  /* 0xff8000002f2f7808 */ /* 0x000fe40007000000 */
[----:B------:R-:W-:-:S02]  /*1290*/  ISETP.GT.U32.AND P6, PT, R102, R65, PT ;  /* 0x000000416600720c */ /* 0x000fc40003fc4070 */
[C---:B------:R-:W-:Y:S01]  /*12a0*/  ISETP.GT.U32.AND.EX P5, PT, R103.reuse, RZ, PT, P5 ;  /* 0x000000ff6700720c */ /* 0x040fe20003fa4150 */
[----:B------:R-:W-:Y:S01]  /*12b0*/  FMUL R50, R50, c[0x0][0x188] ;  /* 0x0000620032327a20 */ /* 0x000fe20000400000 */
[----:B------:R-:W-:Y:S02]  /*12c0*/  ISETP.GT.U32.AND.EX P6, PT, R103, RZ, PT, P6 ;  /* 0x000000ff6700720c */ /* 0x000fe40003fc4160 */
[----:B------:R-:W-:Y:S02]  /*12d0*/  FSEL R55, R55, -INF , !P5 ;  /* 0xff80000037377808 */ /* 0x000fe40006800000 */
[----:B------:R-:W-:Y:S01]  /*12e0*/  ISETP.GE.U32.AND P5, PT, R102, R65, PT ;  /* 0x000000416600720c */ /* 0x000fe20003fa6070 */
[----:B------:R-:W-:Y:S01]  /*12f0*/  FMUL R51, R51, c[0x0][0x188] ;  /* 0x0000620033337a20 */ /* 0x000fe20000400000 */
[----:B------:R-:W-:Y:S02]  /*1300*/  FSEL R58, R50, -INF , !P6 ;  /* 0xff800000323a7808 */ /* 0x000fe40007000000 */
[----:B------:R-:W-:-:S02]  /*1310*/  ISETP.GT.U32.AND P6, PT, R102, R16, PT ;  /* 0x000000106600720c */ /* 0x000fc40003fc4070 */
[C---:B------:R-:W-:Y:S01]  /*1320*/  ISETP.GE.U32.AND.EX P5, PT, R103.reuse, RZ, PT, P5 ;  /* 0x000000ff6700720c */ /* 0x040fe20003fa6150 */
[----:B------:R-:W-:Y:S01]  /*1330*/  FMUL R46, R46, c[0x0][0x188] ;  /* 0x000062002e2e7a20 */ /* 0x000fe20000400000 */
[----:B------:R-:W-:Y:S02]  /*1340*/  LOP3.LUT R106, R102, 0x29, RZ, 0xfc, !PT ;  /* 0x00000029666a7812 */ /* 0x000fe400078efcff */
[----:B------:R-:W-:Y:S02]  /*1350*/  ISETP.GT.U32.AND.EX P6, PT, R103, RZ, PT, P6 ;  /* 0x000000ff6700720c */ /* 0x000fe40003fc4160 */
[----:B------:R-:W-:Y:S02]  /*1360*/  FSEL R123, R51, -INF , !P5 ;  /* 0xff800000337b7808 */ /* 0x000fe40006800000 */
[----:B------:R-:W-:Y:S02]  /*1370*/  ISETP.GT.U32.AND P5, PT, R106, R65, PT ;  /* 0x000000416a00720c */ /* 0x000fe40003fa4070 */
[----:B0-----:R-:W-:-:S02]  /*1380*/  FSEL R121, R46, -INF , !P6 ;  /* 0xff8000002e797808 */ /* 0x001fc40007000000 */
[----:B------:R-:W-:Y:S01]  /*1390*/  FMNMX R46, R58, R123, !PT ;  /* 0x0000007b3a2e7209 */ /* 0x000fe20007800000 */
[----:B------:R-:W-:Y:S01]  /*13a0*/  FMUL R51, R59, c[0x0][0x188] ;  /* 0x000062003b337a20 */ /* 0x000fe20000400000 */
[----:B------:R-:W-:Y:S02]  /*13b0*/  ISETP.GT.U32.AND.EX P5, PT, R103, RZ, PT, P5 ;  /* 0x000000ff6700720c */ /* 0x000fe40003fa4150 */
[----:B------:R-:W-:Y:S02]  /*13c0*/  FMNMX R46, R121, R46, !PT ;  /* 0x0000002e792e7209 */ /* 0x000fe40007800000 */
[----:B------:R-:W-:Y:S02]  /*13d0*/  FSEL R51, R51, -INF , !P5 ;  /* 0xff80000033337808 */ /* 0x000fe40006800000 */
[----:B------:R-:W-:Y:S02]  /*13e0*/  ISETP.GT.U32.AND P5, PT, R114, R65, PT ;  /* 0x000000417200720c */ /* 0x000fe40003fa4070 */
[----:B------:R-:W-:-:S02]  /*13f0*/  FMNMX R46, R43, R46, !PT ;  /* 0x0000002e2b2e7209 */ /* 0x000fc40007800000 */
[----:B------:R-:W-:Y:S02]  /*1400*/  ISETP.GT.U32.AND.EX P5, PT, R103, RZ, PT, P5 ;  /* 0x000000ff6700720c */ /* 0x000fe40003fa4150 */
[----:B------:R-:W-:Y:S02]  /*1410*/  FMNMX R50, R107, R46, !PT ;  /* 0x0000002e6b327209 */ /* 0x000fe40007800000 */
[----:B------:R-:W-:Y:S02]  /*1420*/  LOP3.LUT R46, R102, 0x20, RZ, 0xfc, !PT ;  /* 0x00000020662e7812 */ /* 0x000fe400078efcff */
[----:B------:R-:W-:Y:S02]  /*1430*/  FSEL R117, R62, -INF , !P5 ;  /* 0xff8000003e757808 */ /* 0x000fe40006800000 */
[----:B------:R-:W-:Y:S02]  /*1440*/  ISETP.GT.U32.AND P5, PT, R46, R65, PT ;  /* 0x000000412e00720c */ /* 0x000fe40003fa4070 */
[----:B------:R-:W-:Y:S01]  /*1450*/  FMNMX R50, R115, R50, !PT ;  /* 0x0000003273327209 */ /* 0x000fe20007800000 */
[----:B------:R-:W-:Y:S01]  /*1460*/  FMUL R54, R54, c[0x0][0x188] ;  /* 0x0000620036367a20 */ /* 0x000fe20000400000 */
[----:B------:R-:W-:-:S02]  /*1470*/  ISETP.GT.U32.AND.EX P5, PT, R103, RZ, PT, P5 ;  /* 0x000000ff6700720c */ /* 0x000fc40003fa4150 */
[----:B------:R-:W-:Y:S02]  /*1480*/  FMNMX R50, R35, R50, !PT ;  /* 0x0000003223327209 */ /* 0x000fe40007800000 */
[----:B------:R-:W-:Y:S02]  /*1490*/  FSEL R59, R54, -INF , !P5 ;  /* 0xff800000363b7808 */ /* 0x000fe40006800000 */
[----:B------:R-:W-:Y:S02]  /*14a0*/  FMNMX R50, R113, R50, !PT ;  /* 0x0000003271327209 */ /* 0x000fe40007800000 */
[----:B------:R-:W-:Y:S02]  /*14b0*/  ISETP.GT.U32.AND P5, PT, R116, R65, PT ;  /* 0x000000417400720c */ /* 0x000fe40003fa4070 */
[----:B------:R-:W-:Y:S02]  /*14c0*/  FMNMX R50, R59, R50, !PT ;  /* 0x000000323b327209 */ /* 0x000fe40007800000 */
[----:B------:R-:W-:-:S02]  /*14d0*/  ISETP.GT.U32.AND.EX P5, PT, R103, RZ, PT, P5 ;  /* 0x000000ff6700720c */ /* 0x000fc40003fa4150 */
[----:B------:R-:W-:Y:S02]  /*14e0*/  LOP3.LUT R54, R102, 0x38, RZ, 0xfc, !PT ;  /* 0x0000003866367812 */ /* 0x000fe400078efcff */
[----:B------:R-:W-:Y:S02]  /*14f0*/  FMNMX R50, R47, R50, !PT ;  /* 0x000000322f327209 */ /* 0x000fe40007800000 */
[----:B------:R-:W-:Y:S02]  /*1500*/  FSEL R119, R63, -INF , !P5 ;  /* 0xff8000003f777808 */ /* 0x000fe40006800000 */
[----:B------:R-:W-:Y:S02]  /*1510*/  ISETP.GT.U32.AND P5, PT, R54, R65, PT ;  /* 0x000000413600720c */ /* 0x000fe40003fa4070 */
[----:B------:R-:W-:Y:S01]  /*1520*/  FMNMX R50, R55, R50, !PT ;  /* 0x0000003237327209 */ /* 0x000fe20007800000 */
[----:B------:R-:W-:Y:S01]  /*1530*/  FMUL R30, R30, c[0x0][0x188] ;  /* 0x000062001e1e7a20 */ /* 0x000fe20000400000 */
[----:B------:R-:W-:-:S02]  /*1540*/  ISETP.GT.U32.AND.EX P5, PT, R103, RZ, PT, P5 ;  /* 0x000000ff6700720c */ /* 0x000fc40003fa4150 */
[----:B------:R-:W-:Y:S02]  /*1550*/  FMNMX R50, R51, R50, !PT ;  /* 0x0000003233327209 */ /* 0x000fe40007800000 */
[----:B------:R-:W-:Y:S02]  /*1560*/  FSEL R63, R30, -INF , !P5 ;  /* 0xff8000001e3f7808 */ /* 0x000fe40006800000 */
[----:B------:R-:W-:Y:S02]  /*1570*/  ISETP.GT.U32.AND P5, PT, R118, R65, PT ;  /* 0x000000417600720c */ /* 0x000fe40003fa4070 */
[----:B------:R-:W-:Y:S01]  /*1580*/  FMNMX R50, R117, R50, !PT ;  /* 0x0000003275327209 */ /* 0x000fe20007800000 */
[----:B------:R-:W-:Y:S01]  /*1590*/  FMUL R31, R31, c[0x0][0x188] ;  /* 0x000062001f1f7a20 */ /* 0x000fe20000400000 */
[----:B------:R-:W-:Y:S02]  /*15a0*/  ISETP.GT.U32.AND.EX P5, PT, R103, RZ, PT, P5 ;  /* 0x000000ff6700720c */ /* 0x000fe40003fa4150 */
[----:B------:R-:W-:-:S02]  /*15b0*/  FMNMX R50, R119, R50, !PT ;  /* 0x0000003277327209 */ /* 0x000fc40007800000 */
[----:B------:R-:W-:Y:S02]  /*15c0*/  FSEL R31, R31, -INF , !P5 ;  /* 0xff8000001f1f7808 */ /* 0x000fe40006800000 */
[----:B------:R-:W-:Y:S01]  /*15d0*/  FMNMX R50, R63, R50, !PT ;  /* 0x000000323f327209 */ /* 0x000fe20007800000 */
[----:B------:R-:W-:-:S03]  /*15e0*/  FMUL R30, R32, c[0x0][0x188] ;  /* 0x00006200201e7a20 */ /* 0x000fc60000400000 */
[----:B------:R-:W-:Y:S01]  /*15f0*/  FMNMX R62, R31, R50, !PT ;  /* 0x000000321f3e7209 */ /* 0x000fe20007800000 */
[----:B------:R-:W-:-:S04]  /*1600*/  FMUL R32, R33, c[0x0][0x188] ;  /* 0x0000620021207a20 */ /* 0x000fc80000400000 */
[----:B------:R-:W0:Y:S01]  /*1610*/  SHFL.BFLY PT, R33, R62, 0x2, 0x1f ;  /* 0x0c401f003e217f89 */ /* 0x000e2200000e0000 */
[----:B------:R-:W-:Y:S02]  /*1620*/  IADD3 R125, P5, R102, 0x8, RZ ;  /* 0x00000008667d7810 */ /* 0x000fe40007fbe0ff */
[----:B------:R-:W-:Y:S02]  /*1630*/  ISETP.GT.U32.AND.EX P1, PT, R108, RZ, PT, P1 ;  /* 0x000000ff6c00720c */ /* 0x000fe40003f24110 */
[----:B------:R-:W-:Y:S02]  /*1640*/  FSEL R32, R32, -INF , !P3 ;  /* 0xff80000020207808 */ /* 0x000fe40005800000 */
[----:B------:R-:W-:Y:S01]  /*1650*/  FSEL R50, R37, -INF , !P1 ;  /* 0xff80000025327808 */ /* 0x000fe20004800000 */
[----:B------:R-:W-:Y:S01]  /*1660*/  IMAD.X R37, RZ, RZ, R103, P5 ;  /* 0x000000ffff257224 */ /* 0x000fe200028e0667 */
[-C--:B------:R-:W-:Y:S02]  /*1670*/  ISETP.GT.U32.AND P3, PT, R125, R16.reuse, PT ;  /* 0x000000107d00720c */ /* 0x080fe40003f64070 */
[----:B------:R-:W-:Y:S01]  /*1680*/  FSEL R30, R30, -INF , !P4 ;  /* 0xff8000001e1e7808 */ /* 0x000fe20006000000 */
[----:B------:R-:W-:Y:S01]  /*1690*/  FMUL R44, R44, c[0x0][0x188] ;  /* 0x000062002c2c7a20 */ /* 0x000fe20000400000 */
[----:B------:R-:W-:-:S02]  /*16a0*/  ISETP.GE.U32.AND P4, PT, R102, R16, PT ;  /* 0x000000106600720c */ /* 0x000fc40003f86070 */
[----:B------:R-:W-:Y:S01]  /*16b0*/  ISETP.GT.U32.AND.EX P3, PT, R37, RZ, PT, P3 ;  /* 0x000000ff2500720c */ /* 0x000fe20003f64130 */
[----:B------:R-:W-:Y:S01]  /*16c0*/  FMUL R49, R49, c[0x0][0x188] ;  /* 0x0000620031317a20 */ /* 0x000fe20000400000 */
[----:B------:R-:W-:Y:S02]  /*16d0*/  ISETP.GE.U32.AND.EX P4, PT, R103, RZ, PT, P4 ;  /* 0x000000ff6700720c */ /* 0x000fe40003f86140 */
[----:B0-----:R-:W-:Y:S01]  /*16e0*/  FMNMX R37, R62, R33, !PT ;  /* 0x000000213e257209 */ /* 0x001fe20007800000 */
[----:B------:R-:W-:Y:S01]  /*16f0*/  FMUL R33, R48, c[0x0][0x188] ;  /* 0x0000620030217a20 */ /* 0x000fe20000400000 */
[----:B------:R-:W-:Y:S02]  /*1700*/  FSEL R62, R44, -INF , !P3 ;  /* 0xff8000002c3e7808 */ /* 0x000fe40005800000 */
[----:B------:R-:W-:Y:S02]  /*1710*/  ISETP.GT.U32.AND P3, PT, R114, R16, PT ;  /* 0x000000107200720c */ /* 0x000fe40003f64070 */
[----:B------:R-:W-:-:S02]  /*1720*/  FSEL R33, R33, -INF , !P6 ;  /* 0xff80000021217808 */ /* 0x000fc40007000000 */
[----:B------:R-:W-:Y:S01]  /*1730*/  FSEL R114, R49, -INF , !P4 ;  /* 0xff80000031727808 */ /* 0x000fe20006000000 */
[----:B------:R-:W-:Y:S01]  /*1740*/  FMUL R45, R45, c[0x0][0x188] ;  /* 0x000062002d2d7a20 */ /* 0x000fe20000400000 */
[----:B------:R-:W-:Y:S02]  /*1750*/  ISETP.GT.U32.AND.EX P4, PT, R42, RZ, PT, P0 ;  /* 0x000000ff2a00720c */ /* 0x000fe40003f84100 */
[----:B------:R-:W-:Y:S02]  /*1760*/  FMNMX R49, R33, R114, !PT ;  /* 0x0000007221317209 */ /* 0x000fe40007800000 */
[----:B------:R-:W-:Y:S02]  /*1770*/  FSEL R42, R45, -INF , !P4 ;  /* 0xff8000002d2a7808 */ /* 0x000fe40006000000 */
[----:B------:R-:W-:Y:S02]  /*1780*/  FMNMX R49, R62, R49, !PT ;  /* 0x000000313e317209 */ /* 0x000fe40007800000 */
[----:B------:R-:W-:-:S02]  /*1790*/  FSEL R36, R36, -INF , !P2 ;  /* 0xff80000024247808 */ /* 0x000fc40005000000 */
[-C--:B------:R-:W-:Y:S02]  /*17a0*/  ISETP.GT.U32.AND P2, PT, R110, R16.reuse, PT ;  /* 0x000000106e00720c */ /* 0x080fe40003f44070 */
[----:B------:R-:W-:Y:S01]  /*17b0*/  FMNMX R49, R42, R49, !PT ;  /* 0x000000312a317209 */ /* 0x000fe20007800000 */
[----:B------:R-:W-:Y:S01]  /*17c0*/  FMUL R53, R53, c[0x0][0x188] ;  /* 0x0000620035357a20 */ /* 0x000fe20000400000 */
[----:B------:R-:W-:Y:S02]  /*17d0*/  ISETP.GT.U32.AND.EX P0, PT, R103, RZ, PT, P2 ;  /* 0x000000ff6700720c */ /* 0x000fe40003f04120 */
[----:B------:R-:W-:Y:S02]  /*17e0*/  FMNMX R49, R30, R49, !PT ;  /* 0x000000311e317209 */ /* 0x000fe40007800000 */
[----:B------:R-:W-:Y:S02]  /*17f0*/  ISETP.GT.U32.AND P2, PT, R118, R16, PT ;  /* 0x000000107600720c */ /* 0x000fe40003f44070 */
[----:B------:R-:W-:-:S02]  /*1800*/  FSEL R118, R53, -INF , !P0 ;  /* 0xff80000035767808 */ /* 0x000fc40004000000 */
[-C--:B------:R-:W-:Y:S02]  /*1810*/  ISETP.GT.U32.AND P0, PT, R46, R16.reuse, PT ;  /* 0x000000102e00720c */ /* 0x080fe40003f04070 */
[----:B------:R-:W-:Y:S01]  /*1820*/  FMNMX R49, R32, R49, !PT ;  /* 0x0000003120317209 */ /* 0x000fe20007800000 */
[----:B------:R-:W-:Y:S01]  /*1830*/  FMUL R52, R52, c[0x0][0x188] ;  /* 0x0000620034347a20 */ /* 0x000fe20000400000 */
[----:B------:R-:W-:Y:S02]  /*1840*/  ISETP.GT.U32.AND.EX P0, PT, R103, RZ, PT, P0 ;  /* 0x000000ff6700720c */ /* 0x000fe40003f04100 */
[----:B------:R-:W-:Y:S01]  /*1850*/  FMNMX R49, R36, R49, !PT ;  /* 0x0000003124317209 */ /* 0x000fe20007800000 */
[----:B------:R-:W0:Y:S01]  /*1860*/  SHFL.BFLY PT, R44, R37, 0x1, 0x1f ;  /* 0x0c201f00252c7f89 */ /* 0x000e2200000e0000 */
[----:B------:R-:W-:Y:S02]  /*1870*/  ISETP.GT.U32.AND P1, PT, R112, R16, PT ;  /* 0x000000107000720c */ /* 0x000fe40003f24070 */
[----:B------:R-:W-:-:S02]  /*1880*/  FSEL R120, R52, -INF , !P0 ;  /* 0xff80000034787808 */ /* 0x000fc40004000000 */
[----:B------:R-:W-:Y:S01]  /*1890*/  FMNMX R49, R50, R49, !PT ;  /* 0x0000003132317209 */ /* 0x000fe20007800000 */
[----:B------:R-:W-:Y:S01]  /*18a0*/  FMUL R56, R56, c[0x0][0x188] ;  /* 0x0000620038387a20 */ /* 0x000fe20000400000 */
[-C--:B------:R-:W-:Y:S02]  /*18b0*/  ISETP.GT.U32.AND P5, PT, R106, R16.reuse, PT ;  /* 0x000000106a00720c */ /* 0x080fe40003fa4070 */
[----:B------:R-:W-:Y:S02]  /*18c0*/  ISETP.GT.U32.AND.EX P1, PT, R103, RZ, PT, P1 ;  /* 0x000000ff6700720c */ /* 0x000fe40003f24110 */
[----:B------:R-:W-:Y:S01]  /*18d0*/  FMNMX R49, R120, R49, !PT ;  /* 0x0000003178317209 */ /* 0x000fe20007800000 */
[----:B------:R-:W-:Y:S01]  /*18e0*/  FMUL R57, R57, c[0x0][0x188] ;  /* 0x0000620039397a20 */ /* 0x000fe20000400000 */
[----:B------:R-:W-:Y:S02]  /*18f0*/  ISETP.GT.U32.AND P6, PT, R116, R16, PT ;  /* 0x000000107400720c */ /* 0x000fe40003fc4070 */
[----:B------:R-:W-:-:S02]  /*1900*/  ISETP.GT.U32.AND.EX P5, PT, R103, RZ, PT, P5 ;  /* 0x000000ff6700720c */ /* 0x000fc40003fa4150 */
[----:B------:R-:W-:Y:S02]  /*1910*/  FSEL R116, R56, -INF , !P1 ;  /* 0xff80000038747808 */ /* 0x000fe40004800000 */
[----:B------:R-:W-:Y:S01]  /*1920*/  FMNMX R49, R118, R49, !PT ;  /* 0x0000003176317209 */ /* 0x000fe20007800000 */
[----:B------:R-:W-:Y:S01]  /*1930*/  FMUL R110, R60, c[0x0][0x188] ;  /* 0x000062003c6e7a20 */ /* 0x000fe20000400000 */
[----:B------:R-:W-:Y:S02]  /*1940*/  ISETP.GT.U32.AND.EX P3, PT, R103, RZ, PT, P3 ;  /* 0x000000ff6700720c */ /* 0x000fe40003f64130 */
[----:B------:R-:W-:Y:S02]  /*1950*/  FSEL R60, R57, -INF , !P5 ;  /* 0xff800000393c7808 */ /* 0x000fe40006800000 */
[----:B------:R-:W-:Y:S01]  /*1960*/  FMNMX R49, R116, R49, !PT ;  /* 0x0000003174317209 */ /* 0x000fe20007800000 */
[----:B------:R-:W-:Y:S01]  /*1970*/  FMUL R61, R61, c[0x0][0x188] ;  /* 0x000062003d3d7a20 */ /* 0x000fe20000400000 */
[----:B------:R-:W-:-:S02]  /*1980*/  ISETP.GT.U32.AND P4, PT, R54, R16, PT ;  /* 0x000000103600720c */ /* 0x000fc40003f84070 */
[C---:B------:R-:W-:Y:S02]  /*1990*/  ISETP.GT.U32.AND.EX P6, PT, R103.reuse, RZ, PT, P6 ;  /* 0x000000ff6700720c */ /* 0x040fe40003fc4160 */
[----:B------:R-:W-:Y:S02]  /*19a0*/  FSEL R110, R110, -INF , !P3 ;  /* 0xff8000006e6e7808 */ /* 0x000fe40005800000 */
[----:B------:R-:W-:Y:S01]  /*19b0*/  FMNMX R49, R60, R49, !PT ;  /* 0x000000313c317209 */ /* 0x000fe20007800000 */
[----:B------:R-:W-:Y:S01]  /*19c0*/  FMUL R28, R28, c[0x0][0x188] ;  /* 0x000062001c1c7a20 */ /* 0x000fe20000400000 */
[----:B------:R-:W-:Y:S02]  /*19d0*/  ISETP.GT.U32.AND.EX P4, PT, R103, RZ, PT, P4 ;  /* 0x000000ff6700720c */ /* 0x000fe40003f84140 */
[----:B------:R-:W-:Y:S02]  /*19e0*/  FSEL R106, R61, -INF , !P6 ;  /* 0xff8000003d6a7808 */ /* 0x000fe40007000000 */
[----:B------:R-:W-:Y:S01]  /*19f0*/  FMNMX R49, R110, R49, !PT ;  /* 0x000000316e317209 */ /* 0x000fe20007800000 */
[----:B------:R-:W-:Y:S01]  /*1a00*/  FMUL R29, R29, c[0x0][0x188] ;  /* 0x000062001d1d7a20 */ /* 0x000fe20000400000 */
[----:B0-----:R-:W-:-:S02]  /*1a10*/  FMNMX R44, R37, R44, !PT ;  /* 0x0000002c252c7209 */ /* 0x001fc40007800000 */
[----:B------:R-:W-:Y:S02]  /*1a20*/  ISETP.GT.U32.AND.EX P2, PT, R103, RZ, PT, P2 ;  /* 0x000000ff6700720c */ /* 0x000fe40003f44120 */
[----:B------:R-:W-:Y:S02]  /*1a30*/  FSEL R46, R28, -INF , !P4 ;  /* 0xff8000001c2e7808 */ /* 0x000fe40006000000 */
[----:B------:R-:W-:Y:S02]  /*1a40*/  FMNMX R49, R106, R49, !PT ;  /* 0x000000316a317209 */ /* 0x000fe40007800000 */
[----:B------:R-:W-:Y:S02]  /*1a50*/  FMNMX R48, R44, R97, !PT ;  /* 0x000000612c307209 */ /* 0x000fe40007800000 */
[----:B------:R-:W-:Y:S02]  /*1a60*/  FSEL R44, R29, -INF , !P2 ;  /* 0xff8000001d2c7808 */ /* 0x000fe40005000000 */
[----:B------:R-:W-:-:S04]  /*1a70*/  FMNMX R29, R46, R49, !PT ;  /* 0x000000312e1d7209 */ /* 0x000fc80007800000 */
[----:B------:R-:W-:-:S05]  /*1a80*/  FMNMX R29, R44, R29, !PT ;  /* 0x0000001d2c1d7209 */ /* 0x000fca0007800000 */
[----:B------:R-:W0:Y:S01]  /*1a90*/  SHFL.BFLY PT, R52, R29, 0x2, 0x1f ;  /* 0x0c401f001d347f89 */ /* 0x000e2200000e0000 */
[----:B------:R-:W-:Y:S01]  /*1aa0*/  FADD R58, R58, -R48 ;  /* 0x800000303a3a7221 */ /* 0x000fe20000000000 */
[----:B0-----:R-:W-:-:S05]  /*1ab0*/  FMNMX R52, R29, R52, !PT ;  /* 0x000000341d347209 */ /* 0x001fca0007800000 */
[----:B------:R-:W0:Y:S01]  /*1ac0*/  SHFL.BFLY PT, R29, R52, 0x1, 0x1f ;  /* 0x0c201f00341d7f89 */ /* 0x000e2200000e0000 */
[----:B------:R-:W-:-:S03]  /*1ad0*/  FADD R123, R123, -R48 ;  /* 0x800000307b7b7221 */ /* 0x000fc60000000000 */
[----:B---3--:R-:W-:Y:S04]  /*1ae0*/  STS.U16 [R5+0x800], R34 ;  /* 0x0008002205007388 */ /* 0x008fe80000000400 */
[----:B------:R-:W-:Y:S04]  /*1af0*/  STS.U16 [R5+0xc00], R104 ;  /* 0x000c006805007388 */ /* 0x000fe80000000400 */
[----:B------:R-:W-:Y:S04]  /*1b00*/  STS.U16 [R6+0x900], R39 ;  /* 0x0009002706007388 */ /* 0x000fe80000000400 */
[----:B------:R-:W-:Y:S01]  /*1b10*/  STS.U16 [R6+0xd00], R111 ;  /* 0x000d006f06007388 */ /* 0x000fe20000000400 */
[----:B------:R-:W-:-:S03]  /*1b20*/  FMUL R37, R58, 1.4426950216293334961 ;  /* 0x3fb8aa3b3a257820 */ /* 0x000fc60000400000 */
[----:B-----5:R1:W-:Y:S04]  /*1b30*/  STS.U16 [R7+0xa00], R38 ;  /* 0x000a002607007388 */ /* 0x0203e80000000400 */
[----:B------:R-:W-:Y:S04]  /*1b40*/  STS.U16 [R7+0xe00], R40 ;  /* 0x000e002807007388 */ /* 0x000fe80000000400 */
[----:B----4-:R-:W-:Y:S04]  /*1b50*/  STS.U16 [R8+0xb00], R105 ;  /* 0x000b006908007388 */ /* 0x010fe80000000400 */
[----:B------:R2:W-:Y:S01]  /*1b60*/  STS.U16 [R8+0xf00], R41 ;  /* 0x000f002908007388 */ /* 0x0005e20000000400 */
[----:B------:R-:W-:Y:S01]  /*1b70*/  FMUL R123, R123, 1.4426950216293334961 ;  /* 0x3fb8aa3b7b7b7820 */ /* 0x000fe20000400000 */
[----:B0-----:R-:W-:Y:S01]  /*1b80*/  FMNMX R29, R52, R29, !PT ;  /* 0x0000001d341d7209 */ /* 0x001fe20007800000 */
[----:B------:R-:W-:Y:S01]  /*1b90*/  MUFU.EX2 R37, R37 ;  /* 0x0000002500257308 */ /* 0x000fe20000000800 */
[----:B------:R-:W-:-:S02]  /*1ba0*/  FADD R51, R51, -R48 ;  /* 0x8000003033337221 */ /* 0x000fc40000000000 */
[----:B------:R-:W-:Y:S01]  /*1bb0*/  FMNMX R49, R29, R96, !PT ;  /* 0x000000601d317209 */ /* 0x000fe20007800000 */
[----:B------:R-:W-:-:S04]  /*1bc0*/  FADD R29, -R48, R97 ;  /* 0x00000061301d7221 */ /* 0x000fc80000000100 */
[----:B------:R-:W1:Y:S01]  /*1bd0*/  MUFU.EX2 R28, R123 ;  /* 0x0000007b001c7308 */ /* 0x000e620000000800 */
[----:B------:R-:W-:Y:S02]  /*1be0*/  FMUL R51, R51, 1.4426950216293334961 ;  /* 0x3fb8aa3b33337820 */ /* 0x000fe40000400000 */
[--C-:B------:R-:W-:Y:S02]  /*1bf0*/  FADD R114, R114, -R49.reuse ;  /* 0x8000003172727221 */ /* 0x100fe40000000000 */
[--C-:B------:R-:W-:Y:S02]  /*1c00*/  FADD R35, R35, -R48.reuse ;  /* 0x8000003023237221 */ /* 0x100fe40000000000 */
[----:B------:R-:W-:Y:S02]  /*1c10*/  FADD R47, R47, -R48 ;  /* 0x800000302f2f7221 */ /* 0x000fe40000000000 */
[----:B------:R-:W-:Y:S02]  /*1c20*/  FMUL R29, R29, 1.4426950216293334961 ;  /* 0x3fb8aa3b1d1d7820 */ /* 0x000fe40000400000 */
[----:B------:R-:W-:-:S02]  /*1c30*/  FADD R33, R33, -R49 ;  /* 0x8000003121217221 */ /* 0x000fc40000000000 */
[--C-:B------:R-:W-:Y:S02]  /*1c40*/  FADD R32, R32, -R49.reuse ;  /* 0x8000003120207221 */ /* 0x100fe40000000000 */
[--C-:B------:R-:W-:Y:S02]  /*1c50*/  FADD R31, R31, -R48.reuse ;  /* 0x800000301f1f7221 */ /* 0x100fe40000000000 */
[----:B------:R-:W-:Y:S01]  /*1c60*/  FADD R30, R30, -R49 ;  /* 0x800000311e1e7221 */ /* 0x000fe20000000000 */
[----:B------:R-:W-:Y:S01]  /*1c70*/  MUFU.EX2 R57, R51 ;  /* 0x0000003300397308 */ /* 0x000fe20000000800 */
[--C-:B------:R-:W-:Y:S02]  /*1c80*/  FADD R121, R121, -R48.reuse ;  /* 0x8000003079797221 */ /* 0x100fe40000000000 */
[--C-:B------:R-:W-:Y:S02]  /*1c90*/  FADD R59, R59, -R48.reuse ;  /* 0x800000303b3b7221 */ /* 0x100fe40000000000 */
[----:B------:R-:W-:-:S02]  /*1ca0*/  FADD R43, R43, -R48 ;  /* 0x800000302b2b7221 */ /* 0x000fc40000000000 */
[----:B------:R-:W-:Y:S01]  /*1cb0*/  FMUL R114, R114, 1.4426950216293334961 ;  /* 0x3fb8aa3b72727820 */ /* 0x000fe20000400000 */
[----:B------:R0:W-:Y:S01]  /*1cc0*/  MUFU.EX2 R51, R29 ;  /* 0x0000001d00337308 */ /* 0x0001e20000000800 */
[----:B------:R-:W-:Y:S02]  /*1cd0*/  FMUL R35, R35, 1.4426950216293334961 ;  /* 0x3fb8aa3b23237820 */ /* 0x000fe40000400000 */
[----:B------:R-:W-:Y:S02]  /*1ce0*/  FMUL R47, R47, 1.4426950216293334961 ;  /* 0x3fb8aa3b2f2f7820 */ /* 0x000fe40000400000 */
[----:B------:R-:W-:Y:S02]  /*1cf0*/  FMUL R33, R33, 1.4426950216293334961 ;  /* 0x3fb8aa3b21217820 */ /* 0x000fe40000400000 */
[----:B------:R-:W-:Y:S02]  /*1d00*/  FADD R62, R62, -R49 ;  /* 0x800000313e3e7221 */ /* 0x000fe40000000000 */
[----:B------:R-:W-:-:S02]  /*1d10*/  FMUL R32, R32, 1.4426950216293334961 ;  /* 0x3fb8aa3b20207820 */ /* 0x000fc40000400000 */
[----:B------:R-:W-:Y:S02]  /*1d20*/  FMUL R31, R31, 1.4426950216293334961 ;  /* 0x3fb8aa3b1f1f7820 */ /* 0x000fe40000400000 */
[----:B------:R-:W-:Y:S02]  /*1d30*/  FMUL R30, R30, 1.4426950216293334961 ;  /* 0x3fb8aa3b1e1e7820 */ /* 0x000fe40000400000 */
[----:B------:R-:W-:Y:S02]  /*1d40*/  FADD R50, R50, -R49 ;  /* 0x8000003132327221 */ /* 0x000fe40000000000 */
[----:B0-----:R-:W-:Y:S02]  /*1d50*/  FADD R29, -R49, R96 ;  /* 0x00000060311d7221 */ /* 0x001fe40000000100 */
[----:B------:R-:W-:Y:S02]  /*1d60*/  FMUL R61, R121, 1.4426950216293334961 ;  /* 0x3fb8aa3b793d7820 */ /* 0x000fe40000400000 */
[----:B------:R-:W-:-:S02]  /*1d70*/  FADD R107, R107, -R48 ;  /* 0x800000306b6b7221 */ /* 0x000fc40000000000 */
[----:B------:R-:W-:Y:S01]  /*1d80*/  FADD R42, R42, -R49 ;  /* 0x800000312a2a7221 */ /* 0x000fe20000000000 */
[----:B------:R-:W-:Y:S01]  /*1d90*/  MUFU.EX2 R103, R33 ;  /* 0x0000002100677308 */ /* 0x000fe20000000800 */
[----:B------:R-:W-:Y:S02]  /*1da0*/  FMUL R58, R59, 1.4426950216293334961 ;  /* 0x3fb8aa3b3b3a7820 */ /* 0x000fe40000400000 */
[----:B------:R-:W-:Y:S02]  /*1db0*/  FMUL R112, R43, 1.4426950216293334961 ;  /* 0x3fb8aa3b2b707820 */ /* 0x000fe40000400000 */
[----:B------:R-:W-:Y:S02]  /*1dc0*/  FMUL R62, R62, 1.4426950216293334961 ;  /* 0x3fb8aa3b3e3e7820 */ /* 0x000fe40000400000 */
[----:B-1----:R-:W-:Y:S01]  /*1dd0*/  FADD R38, R37, R28 ;  /* 0x0000001c25267221 */ /* 0x002fe20000000000 */
[----:B------:R0:W-:Y:S01]  /*1de0*/  MUFU.EX2 R59, R47 ;  /* 0x0000002f003b7308 */ /* 0x0001e20000000800 */
[----:B------:R-:W-:Y:S01]  /*1df0*/  FMUL R124, R42, 1.4426950216293334961 ;  /* 0x3fb8aa3b2a7c7820 */ /* 0x000fe20000400000 */
[----:B------:R-:W-:Y:S01]  /*1e00*/  F2FP.PACK_AB R37, R28, R37 ;  /* 0x000000251c25723e */ /* 0x000fe200000000ff */
[----:B------:R-:W-:-:S05]  /*1e10*/  FMUL R45, R107, 1.4426950216293334961 ;  /* 0x3fb8aa3b6b2d7820 */ /* 0x000fca0000400000 */
[----:B------:R-:W-:Y:S01]  /*1e20*/  MUFU.EX2 R122, R114 ;  /* 0x00000072007a7308 */ /* 0x000fe20000000800 */
[----:B0-----:R-:W-:Y:S02]  /*1e30*/  FMUL R47, R50, 1.4426950216293334961 ;  /* 0x3fb8aa3b322f7820 */ /* 0x001fe40000400000 */
[----:B------:R-:W-:-:S05]  /*1e40*/  FMUL R50, R29, 1.4426950216293334961 ;  /* 0x3fb8aa3b1d327820 */ /* 0x000fca0000400000 */
[----:B------:R-:W-:Y:S01]  /*1e50*/  MUFU.EX2 R43, R35 ;  /* 0x00000023002b7308 */ /* 0x000fe20000000800 */
[----:B------:R-:W-:-:S07]  /*1e60*/  FADD R115, R115, -R48 ;  /* 0x8000003073737221 */ /* 0x000fce0000000000 */
[----:B------:R0:W-:Y:S01]  /*1e70*/  MUFU.EX2 R114, R32 ;  /* 0x0000002000727308 */ /* 0x0001e20000000800 */
[----:B------:R-:W-:Y:S01]  /*1e80*/  BAR.SYNC.DEFER_BLOCKING 0x0 ;  /* 0x0000000000007b1d */ /* 0x000fe20000010000 */
[----:B------:R-:W-:-:S06]  /*1e90*/  FADD R36, R36, -R49 ;  /* 0x8000003124247221 */ /* 0x000fcc0000000000 */
[----:B------:R-:W-:Y:S08]  /*1ea0*/  MUFU.EX2 R53, R31 ;  /* 0x0000001f00357308 */ /* 0x000ff00000000800 */
[----:B------:R1:W-:Y:S01]  /*1eb0*/  MUFU.EX2 R97, R30 ;  /* 0x0000001e00617308 */ /* 0x0003e20000000800 */
[----:B------:R-:W-:Y:S01]  /*1ec0*/  FMUL R108, R115, 1.4426950216293334961 ;  /* 0x3fb8aa3b736c7820 */ /* 0x000fe20000400000 */
[----:B0-----:R-:W0:Y:S06]  /*1ed0*/  LDSM.16.M88.4 R32, [R64+0x800] ;  /* 0x000800004020783b */ /* 0x001e2c0000000200 */
[----:B------:R-:W3:Y:S01]  /*1ee0*/  MUFU.EX2 R61, R61 ;  /* 0x0000003d003d7308 */ /* 0x000ee20000000800 */
[----:B-1----:R-:W1:Y:S07]  /*1ef0*/  LDSM.16.M88.4 R28, [R64+0xc00] ;  /* 0x000c0000401c783b */ /* 0x002e6e0000000200 */
[----:B------:R-:W2:Y:S01]  /*1f00*/  MUFU.EX2 R107, R62 ;  /* 0x0000003e006b7308 */ /* 0x000ea20000000800 */
[----:B------:R-:W-:-:S07]  /*1f10*/  FMUL R36, R36, 1.4426950216293334961 ;  /* 0x3fb8aa3b24247820 */ /* 0x000fce0000400000 */
[----:B------:R-:W4:Y:S01]  /*1f20*/  MUFU.EX2 R112, R112 ;  /* 0x0000007000707308 */ /* 0x000f220000000800 */
[----:B------:R-:W-:-:S07]  /*1f30*/  FADD R113, R113, -R48 ;  /* 0x8000003071717221 */ /* 0x000fce0000000000 */
[----:B------:R-:W5:Y:S01]  /*1f40*/  MUFU.EX2 R124, R124 ;  /* 0x0000007c007c7308 */ /* 0x000f620000000800 */
[----:B------:R-:W-:-:S07]  /*1f50*/  FADD R63, R63, -R48 ;  /* 0x800000303f3f7221 */ /* 0x000fce0000000000 */
[----:B------:R-:W0:Y:S01]  /*1f60*/  MUFU.EX2 R45, R45 ;  /* 0x0000002d002d7308 */ /* 0x000e220000000800 */
[----:B------:R-:W-:Y:S02]  /*1f70*/  FMUL R102, R113, 1.4426950216293334961 ;  /* 0x3fb8aa3b71667820 */ /* 0x000fe40000400000 */
[----:B------:R-:W-:-:S05]  /*1f80*/  FADD R120, R120, -R49 ;  /* 0x8000003178787221 */ /* 0x000fca0000000000 */
[----:B------:R0:W-:Y:S01]  /*1f90*/  MUFU.EX2 R42, R36 ;  /* 0x00000024002a7308 */ /* 0x0001e20000000800 */
[----:B---3--:R-:W-:Y:S02]  /*1fa0*/  FADD R39, R61, R38 ;  /* 0x000000263d277221 */ /* 0x008fe40000000000 */
[----:B------:R-:W-:-:S05]  /*1fb0*/  FMUL R63, R63, 1.4426950216293334961 ;  /* 0x3fb8aa3b3f3f7820 */ /* 0x000fca0000400000 */
[----:B------:R-:W3:Y:S01]  /*1fc0*/  MUFU.EX2 R108, R108 ;  /* 0x0000006c006c7308 */ /* 0x000ee20000000800 */
[----:B0-----:R-:W-:Y:S02]  /*1fd0*/  FADD R36, R103, R122 ;  /* 0x0000007a67247221 */ /* 0x001fe40000000000 */
[----:B------:R-:W-:Y:S02]  /*1fe0*/  FMUL R62, R120, 1.4426950216293334961 ;  /* 0x3fb8aa3b783e7820 */ /* 0x000fe40000400000 */
[----:B--2---:R-:W-:-:S03]  /*1ff0*/  FADD R41, R107, R36 ;  /* 0x000000246b297221 */ /* 0x004fc60000000000 */
[----:B------:R-:W0:Y:S01]  /*2000*/  MUFU.EX2 R50, R50 ;  /* 0x0000003200327308 */ /* 0x000e220000000800 */
[----:B------:R-:W-:Y:S02]  /*2010*/  FADD R118, R118, -R49 ;  /* 0x8000003176767221 */ /* 0x000fe40000000000 */
[----:B----4-:R-:W-:Y:S02]  /*2020*/  FADD R96, R112, R39 ;  /* 0x0000002770607221 */ /* 0x010fe40000000000 */
[----:B-----5:R-:W-:-:S03]  /*2030*/  FADD R40, R124, R41 ;  /* 0x000000297c287221 */ /* 0x020fc60000000000 */
[----:B------:R-:W-:Y:S01]  /*2040*/  MUFU.EX2 R102, R102 ;  /* 0x0000006600667308 */ /* 0x000fe20000000800 */
[----:B------:R-:W-:Y:S02]  /*2050*/  FADD R55, R55, -R48 ;  /* 0x8000003037377221 */ /* 0x000fe40000000000 */
[----:B------:R-:W-:-:S05]  /*2060*/  FADD R41, R97, R40 ;  /* 0x0000002861297221 */ /* 0x000fca0000000000 */
[----:B------:R-:W2:Y:S01]  /*2070*/  MUFU.EX2 R47, R47 ;  /* 0x0000002f002f7308 */ /* 0x000ea20000000800 */
[----:B------:R-:W-:Y:S02]  /*2080*/  FADD R105, R45, R96 ;  /* 0x000000602d697221 */ /* 0x000fe40000000000 */
[----:B------:R-:W-:-:S05]  /*2090*/  FADD R116, R116, -R49 ;  /* 0x8000003174747221 */ /* 0x000fca0000000000 */
[----:B------:R4:W-:Y:S01]  /*20a0*/  MUFU.EX2 R52, R63 ;  /* 0x0000003f00347308 */ /* 0x0009e20000000800 */
[----:B------:R-:W-:Y:S01]  /*20b0*/  FADD R38, R60, -R49 ;  /* 0x800000313c267221 */ /* 0x000fe20000000000 */
[----:B------:R-:W-:Y:S01]  /*20c0*/  F2FP.PACK_AB R36, R122, R103 ;  /* 0x000000677a24723e */ /* 0x000fe200000000ff */
[----:B------:R-:W-:Y:S02]  /*20d0*/  FMUL R56, R55, 1.4426950216293334961 ;  /* 0x3fb8aa3b37387820 */ /* 0x000fe40000400000 */
[----:B----4-:R-:W-:-:S03]  /*20e0*/  FMUL R63, R118, 1.4426950216293334961 ;  /* 0x3fb8aa3b763f7820 */ /* 0x010fc60000400000 */
[----:B------:R-:W4:Y:S01]  /*20f0*/  MUFU.EX2 R58, R58 ;  /* 0x0000003a003a7308 */ /* 0x000f220000000800 */
[----:B------:R-:W-:Y:S01]  /*2100*/  FADD R103, R114, R41 ;  /* 0x0000002972677221 */ /* 0x000fe20000000000 */
[----:B------:R-:W-:Y:S01]  /*2110*/  F2FP.PACK_AB R39, R112, R61 ;  /* 0x0000003d7027723e */ /* 0x000fe200000000ff */
[----:B---3--:R-:W-:-:S05]  /*2120*/  FADD R96, R108, R105 ;  /* 0x000000696c607221 */ /* 0x008fca0000000000 */
[----:B------:R-:W3:Y:S01]  /*2130*/  MUFU.EX2 R62, R62 ;  /* 0x0000003e003e7308 */ /* 0x000ee20000000800 */
[----:B------:R-:W-:Y:S01]  /*2140*/  FMUL R116, R116, 1.4426950216293334961 ;  /* 0x3fb8aa3b74747820 */ /* 0x000fe20000400000 */
[----:B------:R-:W-:Y:S01]  /*2150*/  F2FP.PACK_AB R40, R114, R97 ;  /* 0x000000617228723e */ /* 0x000fe200000000ff */
[----:B------:R-:W-:Y:S01]  /*2160*/  FMUL R61, R38, 1.4426950216293334961 ;  /* 0x3fb8aa3b263d7820 */ /* 0x000fe20000400000 */
[----:B------:R-:W-:Y:S01]  /*2170*/  F2FP.PACK_AB R38, R124, R107 ;  /* 0x0000006b7c26723e */ /* 0x000fe200000000ff */
[----:B------:R-:W-:-:S03]  /*2180*/  FMUL R26, R51, R26 ;  /* 0x0000001a331a7220 */ /* 0x000fc60000400000 */
[----:B------:R-:W5:Y:S01]  /*2190*/  MUFU.EX2 R63, R63 ;  /* 0x0000003f003f7308 */ /* 0x000f620000000800 */
[C---:B------:R-:W-:Y:S02]  /*21a0*/  FMUL R27, R51.reuse, R27 ;  /* 0x0000001b331b7220 */ /* 0x040fe40000400000 */
[C---:B0-----:R-:W-:Y:S02]  /*21b0*/  FMUL R24, R50.reuse, R24 ;  /* 0x0000001832187220 */ /* 0x041fe40000400000 */
[----:B------:R-:W-:Y:S02]  /*21c0*/  FMUL R25, R50, R25 ;  /* 0x0000001932197220 */ /* 0x000fe40000400000 */
[C---:B------:R-:W-:Y:S01]  /*21d0*/  FMUL R22, R51.reuse, R22 ;  /* 0x0000001633167220 */ /* 0x040fe20000400000 */
[----:B------:R-:W0:Y:S01]  /*21e0*/  MUFU.EX2 R56, R56 ;  /* 0x0000003800387308 */ /* 0x000e220000000800 */
[----:B------:R-:W-:Y:S02]  /*21f0*/  FMUL R23, R51, R23 ;  /* 0x0000001733177220 */ /* 0x000fe40000400000 */
[----:B------:R-:W-:-:S02]  /*2200*/  FADD R104, R42, R103 ;  /* 0x000000672a687221 */ /* 0x000fc40000000000 */
[C---:B------:R-:W-:Y:S02]  /*2210*/  FMUL R20, R50.reuse, R20 ;  /* 0x0000001432147220 */ /* 0x040fe40000400000 */
[----:B------:R-:W-:Y:S01]  /*2220*/  FMUL R21, R50, R21 ;  /* 0x0000001532157220 */ /* 0x000fe20000400000 */
[----:B------:R-:W0:Y:S01]  /*2230*/  MUFU.EX2 R60, R116 ;  /* 0x00000074003c7308 */ /* 0x000e220000000800 */
[----:B------:R-:W-:Y:S01]  /*2240*/  FADD R97, R43, R96 ;  /* 0x000000602b617221 */ /* 0x000fe20000000000 */
[----:B------:R-:W-:Y:S01]  /*2250*/  F2FP.PACK_AB R41, R108, R45 ;  /* 0x0000002d6c29723e */ /* 0x000fe200000000ff */
[----:B------:R-:W-:Y:S02]  /*2260*/  FADD R117, R117, -R48 ;  /* 0x8000003075757221 */ /* 0x000fe40000000000 */
[----:B--2---:R-:W-:Y:S02]  /*2270*/  FADD R45, R47, R104 ;  /* 0x000000682f2d7221 */ /* 0x004fe40000000000 */
[----:B------:R-:W-:Y:S01]  /*2280*/  FADD R97, R102, R97 ;  /* 0x0000006166617221 */ /* 0x000fe20000000000 */
[----:B------:R-:W-:Y:S01]  /*2290*/  HMMA.16816.F32 R24, R36, R32, R24 ;  /* 0x000000202418723c */ /* 0x000fe20000001818 */
[----:B------:R-:W-:-:S02]  /*22a0*/  FADD R110, R110, -R49 ;  /* 0x800000316e6e7221 */ /* 0x000fc40000000000 */
[----:B------:R-:W-:Y:S02]  /*22b0*/  FMUL R54, R117, 1.4426950216293334961 ;  /* 0x3fb8aa3b75367820 */ /* 0x000fe40000400000 */
[----:B------:R-:W-:Y:S02]  /*22c0*/  FADD R119, R119, -R48 ;  /* 0x8000003077777221 */ /* 0x000fe40000000000 */
[----:B------:R-:W-:Y:S01]  /*22d0*/  FADD R106, R106, -R49 ;  /* 0x800000316a6a7221 */ /* 0x000fe20000000000 */
[----:B-1----:R-:W-:Y:S01]  /*22e0*/  HMMA.16816.F32 R36, R36, R28, R20 ;  /* 0x0000001c2424723c */ /* 0x002fe20000001814 */
[----:B------:R-:W1:Y:S01]  /*22f0*/  MUFU.EX2 R61, R61 ;  /* 0x0000003d003d7308 */ /* 0x000e620000000800 */
[----:B------:R-:W-:Y:S02]  /*2300*/  FMUL R110, R110, 1.4426950216293334961 ;  /* 0x3fb8aa3b6e6e7820 */ /* 0x000fe40000400000 */
[----:B------:R-:W-:-:S03]  /*2310*/  FMUL R55, R119, 1.4426950216293334961 ;  /* 0x3fb8aa3b77377820 */ /* 0x000fc60000400000 */
[----:B----4-:R-:W-:Y:S02]  /*2320*/  FADD R28, R58, R97 ;  /* 0x000000613a1c7221 */ /* 0x010fe40000000000 */
[----:B---3--:R-:W-:Y:S01]  /*2330*/  FADD R22, R62, R45 ;  /* 0x0000002d3e167221 */ /* 0x008fe20000000000 */
[----:B------:R-:W2:Y:S01]  /*2340*/  MUFU.EX2 R54, R54 ;  /* 0x0000003600367308 */ /* 0x000ea20000000800 */
[----:B------:R-:W-:Y:S02]  /*2350*/  FMUL R33, R106, 1.4426950216293334961 ;  /* 0x3fb8aa3b6a217820 */ /* 0x000fe40000400000 */
[--C-:B------:R-:W-:Y:S02]  /*2360*/  FADD R46, R46, -R49.reuse ;  /* 0x800000312e2e7221 */ /* 0x100fe40000000000 */
[----:B------:R-:W-:Y:S02]  /*2370*/  FADD R20, R44, -R49 ;  /* 0x800000312c147221 */ /* 0x000fe40000000000 */
[----:B------:R-:W-:Y:S01]  /*2380*/  FADD R23, R59, R28 ;  /* 0x0000001c3b177221 */ /* 0x000fe20000000000 */
[----:B------:R-:W3:Y:S01]  /*2390*/  MUFU.EX2 R32, R110 ;  /* 0x0000006e00207308 */ /* 0x000ee20000000800 */
[----:B-----5:R-:W-:Y:S01]  /*23a0*/  FADD R21, R63, R22 ;  /* 0x000000163f157221 */ /* 0x020fe20000000000 */
[----:B------:R-:W-:Y:S01]  /*23b0*/  F2FP.PACK_AB R43, R102, R43 ;  /* 0x0000002b662b723e */ /* 0x000fe200000000ff */
[----:B------:R-:W-:Y:S01]  /*23c0*/  FMUL R96, R46, 1.4426950216293334961 ;  /* 0x3fb8aa3b2e607820 */ /* 0x000fe20000400000 */
[----:B------:R-:W-:Y:S01]  /*23d0*/  F2FP.PACK_AB R42, R47, R42 ;  /* 0x0000002a2f2a723e */ /* 0x000fe200000000ff */
[----:B------:R-:W-:Y:S01]  /*23e0*/  FMUL R97, R20, 1.4426950216293334961 ;  /* 0x3fb8aa3b14617820 */ /* 0x000fe20000400000 */
[----:B------:R-:W4:Y:S01]  /*23f0*/  LDSM.16.M88.4 R44, [R66+0x800] ;  /* 0x00080000422c783b */ /* 0x000f220000000200 */
[----:B0-----:R-:W-:Y:S01]  /*2400*/  FADD R102, R56, R23 ;  /* 0x0000001738667221 */ /* 0x001fe20000000000 */
[----:B------:R-:W-:Y:S01]  /*2410*/  MUFU.EX2 R55, R55 ;  /* 0x0000003700377308 */ /* 0x000fe20000000800 */
[----:B------:R-:W-:-:S02]  /*2420*/  FADD R28, R60, R21 ;  /* 0x000000153c1c7221 */ /* 0x000fc40000000000 */
[----:B------:R-:W0:Y:S05]  /*2430*/  LDSM.16.M88.4 R20, [R66+0xc00] ;  /* 0x000c00004214783b */ /* 0x000e2a0000000200 */
[----:B------:R-:W5:Y:S01]  /*2440*/  MUFU.EX2 R33, R33 ;  /* 0x0000002100217308 */ /* 0x000f620000000800 */
[----:B------:R-:W-:Y:S02]  /*2450*/  FADD R103, R57, R102 ;  /* 0x0000006639677221 */ /* 0x000fe40000000000 */
[----:B-1----:R-:W-:-:S05]  /*2460*/  FADD R29, R61, R28 ;  /* 0x0000001c3d1d7221 */ /* 0x002fca0000000000 */
[----:B------:R-:W1:Y:S01]  /*2470*/  MUFU.EX2 R96, R96 ;  /* 0x0000006000607308 */ /* 0x000e620000000800 */
[----:B--2---:R-:W-:Y:S02]  /*2480*/  FADD R102, R54, R103 ;  /* 0x0000006736667221 */ /* 0x004fe40000000000 */
[----:B---3--:R-:W-:-:S05]  /*2490*/  FADD R28, R32, R29 ;  /* 0x0000001d201c7221 */ /* 0x008fca0000000000 */
[----:B------:R-:W2:Y:S01]  /*24a0*/  MUFU.EX2 R97, R97 ;  /* 0x0000006100617308 */ /* 0x000ea20000000800 */
[----:B------:R-:W-:Y:S01]  /*24b0*/  HMMA.16816.F32 R24, R40, R34, R24 ;  /* 0x000000222818723c */ /* 0x000fe20000001818 */
[----:B-----5:R-:W-:-:S06]  /*24c0*/  FADD R29, R33, R28 ;  /* 0x0000001c211d7221 */ /* 0x020fcc0000000000 */
[----:B------:R-:W-:Y:S01]  /*24d0*/  FADD R35, R55, R102 ;  /* 0x0000006637237221 */ /* 0x000fe20000000000 */
[----:B------:R-:W-:Y:S01]  /*24e0*/  HMMA.16816.F32 R36, R40, R30, R36 ;  /* 0x0000001e2824723c */ /* 0x000fe20000001824 */
[----:B-1----:R-:W-:Y:S02]  /*24f0*/  FADD R28, R96, R29 ;  /* 0x0000001d601c7221 */ /* 0x002fe40000000000 */
[----:B------:R-:W-:-:S04]  /*2500*/  FADD R34, R52, R35 ;  /* 0x0000002334227221 */ /* 0x000fc80000000000 */
[----:B------:R-:W-:Y:S02]  /*2510*/  FADD R35, R53, R34 ;  /* 0x0000002235237221 */ /* 0x000fe40000000000 */
[----:B--2---:R-:W-:-:S03]  /*2520*/  FADD R34, R97, R28 ;  /* 0x0000001c61227221 */ /* 0x004fc60000000000 */
[----:B------:R-:W1:Y:S04]  /*2530*/  SHFL.BFLY PT, R40, R35, 0x2, 0x1f ;  /* 0x0c401f0023287f89 */ /* 0x000e6800000e0000 */
[----:B------:R-:W2:Y:S01]  /*2540*/  SHFL.BFLY PT, R41, R34, 0x2, 0x1f ;  /* 0x0c401f0022297f89 */ /* 0x000ea200000e0000 */
[----:B------:R-:W-:Y:S02]  /*2550*/  F2FP.PACK_AB R28, R63, R62 ;  /* 0x0000003e3f1c723e */ /* 0x000fe400000000ff */
[----:B------:R-:W-:Y:S02]  /*2560*/  F2FP.PACK_AB R29, R59, R58 ;  /* 0x0000003a3b1d723e */ /* 0x000fe400000000ff */
[----:B------:R-:W-:Y:S02]  /*2570*/  F2FP.PACK_AB R30, R61, R60 ;  /* 0x0000003c3d1e723e */ /* 0x000fe400000000ff */
[----:B------:R-:W-:-:S07]  /*2580*/  F2FP.PACK_AB R31, R57, R56 ;  /* 0x00000038391f723e */ /* 0x000fce00000000ff */
[C---:B----4-:R-:W-:Y:S08]  /*2590*/  HMMA.16816.F32 R24, R28.reuse, R44, R24 ;  /* 0x0000002c1c18723c */ /* 0x050ff00000001818 */
[----:B0-----:R-:W-:Y:S01]  /*25a0*/  HMMA.16816.F32 R36, R28, R20, R36 ;  /* 0x000000141c24723c */ /* 0x001fe20000001824 */
[----:B-1----:R-:W-:Y:S02]  /*25b0*/  FADD R40, R35, R40 ;  /* 0x0000002823287221 */ /* 0x002fe40000000000 */
[----:B--2---:R-:W-:Y:S01]  /*25c0*/  FADD R41, R34, R41 ;  /* 0x0000002922297221 */ /* 0x004fe20000000000 */
[----:B------:R-:W-:-:S03]  /*25d0*/  UIADD3 UR4, UP0, UR4, 0x40, URZ ;  /* 0x0000004004047890 */ /* 0x000fc6000ff1e03f */
[----:B------:R-:W-:Y:S02]  /*25e0*/  F2FP.PACK_AB R28, R33, R32 ;  /* 0x00000020211c723e */ /* 0x000fe400000000ff */
[----:B------:R-:W-:Y:S01]  /*25f0*/  F2FP.PACK_AB R29, R55, R54 ;  /* 0x00000036371d723e */ /* 0x000fe200000000ff */
[----:B------:R-:W0:Y:S01]  /*2600*/  SHFL.BFLY PT, R33, R40, 0x1, 0x1f ;  /* 0x0c201f0028217f89 */ /* 0x000e2200000e0000 */
[----:B------:R-:W-:Y:S02]  /*2610*/  F2FP.PACK_AB R30, R97, R96 ;  /* 0x00000060611e723e */ /* 0x000fe400000000ff */
[----:B------:R-:W-:Y:S01]  /*2620*/  F2FP.PACK_AB R31, R53, R52 ;  /* 0x00000034351f723e */ /* 0x000fe200000000ff */
[----:B------:R-:W1:Y:S01]  /*2630*/  SHFL.BFLY PT, R32, R41, 0x1, 0x1f ;  /* 0x0c201f0029207f89 */ /* 0x000e6200000e0000 */
[----:B------:R-:W-:Y:S01]  /*2640*/  UIADD3.X UR5, URZ, UR5, URZ, UP0, !UPT ;  /* 0x000000053f057290 */ /* 0x000fe200087fe43f */
[----:B------:R-:W-:-:S04]  /*2650*/  ISETP.LE.U32.AND P0, PT, R11, UR4, PT ;  /* 0x000000040b007c0c */ /* 0x000fc8000bf03070 */
[C---:B------:R-:W-:Y:S08]  /*2660*/  HMMA.16816.F32 R24, R28.reuse, R46, R24 ;  /* 0x0000002e1c18723c */ /* 0x040ff00000001818 */
[----:B------:R-:W-:Y:S07]  /*2670*/  HMMA.16816.F32 R20, R28, R22, R36 ;  /* 0x000000161c14723c */ /* 0x000fee0000001824 */
[----:B------:R-:W-:-:S05]  /*2680*/  IMAD.U32 R29, RZ, RZ, UR5 ;  /* 0x00000005ff1d7e24 */ /* 0x000fca000f8e00ff */
[----:B------:R-:W-:Y:S01]  /*2690*/  ISETP.GE.U32.AND.EX P0, PT, R29, RZ, PT, P0 ;  /* 0x000000ff1d00720c */ /* 0x000fe20003f06100 */
[----:B0-----:R-:W-:Y:S01]  /*26a0*/  FADD R33, R40, R33 ;  /* 0x0000002128217221 */ /* 0x001fe20000000000 */
[----:B------:R-:W-:Y:S01]  /*26b0*/  MOV R28, 0x40 ;  /* 0x00000040001c7802 */ /* 0x000fe20000000f00 */
[----:B-1----:R-:W-:Y:S02]  /*26c0*/  FADD R32, R41, R32 ;  /* 0x0000002029207221 */ /* 0x002fe40000000000 */
[----:B------:R-:W-:Y:S02]  /*26d0*/  FFMA R12, R51, R12, R33 ;  /* 0x0000000c330c7223 */ /* 0x000fe40000000021 */
[C---:B------:R-:W-:Y:S02]  /*26e0*/  IMAD R10, R28.reuse, c[0x0][0x1b4], R10 ;  /* 0x00006d001c0a7a24 */ /* 0x040fe400078e020a */
[----:B------:R-:W-:Y:S02]  /*26f0*/  IMAD R19, R28, c[0x0][0x1a4], R19 ;  /* 0x000069001c137a24 */ /* 0x000fe400078e0213 */
[----:B------:R-:W-:-:S02]  /*2700*/  FFMA R67, R50, R67, R32 ;  /* 0x0000004332437223 */ /* 0x000fc40000000020 */
[----:B------:R-:W-:Y:S02]  /*2710*/  IMAD.MOV.U32 R96, RZ, RZ, R49 ;  /* 0x000000ffff607224 */ /* 0x000fe400078e0031 */
[----:B------:R-:W-:Y:S01]  /*2720*/  IMAD.MOV.U32 R97, RZ, RZ, R48 ;  /* 0x000000ffff617224 */ /* 0x000fe200078e0030 */
[----:B------:R-:W-:Y:S01]  /*2730*/  @P0 CALL.REL.NOINC `(.L_x_0) ;  /* 0x0000001000000944 */ /* 0x000fe20003c00000 */
[----:B------:R-:W-:Y:S05]  /*2740*/  BRA `(.L_x_1) ;  /* 0xffffe44000007947 */ /* 0x000fea000383ffff */
.L_x_0:
[----:B------:R-:W-:Y:S01]  /*2750*/  IMAD R11, R2, c[0x0][0x1c0], RZ ;  /* 0x00007000020b7a24 */ /* 0x000fe200078e02ff */
[----:B------:R-:W-:Y:S01]  /*2760*/  LOP3.LUT R19, R0, 0x18, RZ, 0xc0, !PT ;  /* 0x0000001800137812 */ /* 0x000fe200078ec0ff */
[----:B------:R-:W-:Y:S01]  /*2770*/  IMAD R16, R3, c[0x0][0x1c4], RZ ;  /* 0x0000710003107a24 */ /* 0x000fe200078e02ff */
[----:B------:R-:W-:Y:S01]  /*2780*/  FSETP.GT.AND P2, PT, |R67|, 8.50705917302346158658e+37, PT ;  /* 0x7e8000004300780b */ /* 0x000fe20003f44200 */
[----:B------:R-:W-:Y:S01]  /*2790*/  IMAD.MOV.U32 R32, RZ, RZ, R24 ;  /* 0x000000ffff207224 */ /* 0x000fe200078e0018 */
[----:B------:R-:W-:Y:S01]  /*27a0*/  SHF.L.U32 R6, R11, 0x1, RZ ;  /* 0x000000010b067819 */ /* 0x000fe200000006ff */
[----:B------:R-:W-:Y:S01]  /*27b0*/  IMAD.SHL.U32 R7, R16, 0x2, RZ ;  /* 0x0000000210077824 */ /* 0x000fe200078e00ff */
[C---:B------:R-:W-:Y:S01]  /*27c0*/  FSETP.GEU.AND P1, PT, |R67|.reuse, 1.175494350822287508e-38, PT ;  /* 0x008000004300780b */ /* 0x040fe20003f2e200 */
[----:B------:R-:W-:Y:S01]  /*27d0*/  IMAD.MOV.U32 R24, RZ, RZ, R12 ;  /* 0x000000ffff187224 */ /* 0x000fe200078e000c */
[----:B------:R-:W-:Y:S01]  /*27e0*/  FSETP.GEU.AND P0, PT, R67, 1.175494350822287508e-38, PT ;  /* 0x008000004300780b */ /* 0x000fe20003f0e000 */
[----:B------:R-:W-:Y:S01]  /*27f0*/  IMAD.SHL.U32 R17, R0, 0x4, RZ ;  /* 0x0000000400117824 */ /* 0x000fe200078e00ff */
[----:B------:R-:W-:Y:S01]  /*2800*/  IADD3 R6, P4, P5, R7, c[0x0][0x178], R6 ;  /* 0x00005e0007067a10 */ /* 0x000fe20007d9e006 */
[C---:B------:R-:W-:Y:S01]  /*2810*/  FMUL R7, R24.reuse, 8388608 ;  /* 0x4b00000018077820 */ /* 0x040fe20000400000 */
[----:B------:R-:W-:Y:S01]  /*2820*/  FSETP.GEU.AND P3, PT, R24, 1.175494350822287508e-38, PT ;  /* 0x008000001800780b */ /* 0x000fe20003f6e000 */
[----:B------:R-:W-:Y:S01]  /*2830*/  IMAD.HI R11, R11, 0x2, RZ ;  /* 0x000000020b0b7827 */ /* 0x000fe200078e02ff */
[----:B------:R-:W-:Y:S01]  /*2840*/  LOP3.LUT R9, R17, 0xc0, RZ, 0xc0, !PT ;  /* 0x000000c011097812 */ /* 0x000fe200078ec0ff */
[----:B------:R-:W-:Y:S01]  /*2850*/  BAR.SYNC.DEFER_BLOCKING 0x0 ;  /* 0x0000000000007b1d */ /* 0x000fe20000010000 */
[----:B------:R-:W-:Y:S01]  /*2860*/  FSEL R7, R7, R24, !P3 ;  /* 0x0000001807077208 */ /* 0x000fe20005800000 */
[----:B------:R-:W-:Y:S01]  /*2870*/  IMAD.HI R16, R16, 0x2, RZ ;  /* 0x0000000210107827 */ /* 0x000fe200078e02ff */
[----:B------:R-:W-:-:S02]  /*2880*/  SHF.R.U32.HI R18, RZ, 0x1, R0 ;  /* 0x00000001ff127819 */ /* 0x000fc40000011600 */
[----:B------:R-:W-:Y:S01]  /*2890*/  IADD3 R10, R7, -0x3f3504f3, RZ ;  /* 0xc0cafb0d070a7810 */ /* 0x000fe20007ffe0ff */
[----:B------:R-:W-:Y:S01]  /*28a0*/  IMAD R8, R19, 0x4, R14 ;  /* 0x0000000413087824 */ /* 0x000fe200078e020e */
[----:B------:R-:W-:Y:S01]  /*28b0*/  IADD3.X R34, R16, c[0x0][0x17c], R11, P4, P5 ;  /* 0x00005f0010227a10 */ /* 0x000fe200027ea40b */
[----:B------:R-:W-:Y:S01]  /*28c0*/  IMAD.MOV.U32 R30, RZ, RZ, R25 ;  /* 0x000000ffff1e7224 */ /* 0x000fe200078e0019 */
[----:B------:R-:W-:Y:S01]  /*28d0*/  LOP3.LUT R12, R10, 0xff800000, RZ, 0xc0, !PT ;  /* 0xff8000000a0c7812 */ /* 0x000fe200078ec0ff */
[----:B------:R-:W-:Y:S01]  /*28e0*/  IMAD.MOV.U32 R28, RZ, RZ, R20 ;  /* 0x000000ffff1c7224 */ /* 0x000fe200078e0014 */
[----:B------:R-:W-:Y:S01]  /*28f0*/  FSETP.GT.AND P4, PT, |R24|, 8.50705917302346158658e+37, PT ;  /* 0x7e8000001800780b */ /* 0x000fe20003f84200 */
[----:B------:R-:W-:Y:S01]  /*2900*/  IMAD.MOV.U32 R20, RZ, RZ, R21 ;  /* 0x000000ffff147224 */ /* 0x000fe200078e0015 */
[----:B------:R-:W-:Y:S01]  /*2910*/  LEA R21, R14, R9, 0x3 ;  /* 0x000000090e157211 */ /* 0x000fe200078e18ff */
[----:B------:R-:W-:Y:S01]  /*2920*/  IMAD.MOV.U32 R25, RZ, RZ, R22 ;  /* 0x000000ffff197224 */ /* 0x000fe200078e0016 */
[----:B------:R-:W0:Y:S01]  /*2930*/  I2F R14, R12 ;  /* 0x0000000c000e7306 */ /* 0x000e220000201400 */
[----:B------:R-:W-:Y:S01]  /*2940*/  IMAD R22, R8, 0x4, R13 ;  /* 0x0000000408167824 */ /* 0x000fe200078e020d */
[----:B------:R-:W-:Y:S01]  /*2950*/  SHF.R.S32.HI R13, RZ, 0x5, R0 ;  /* 0x00000005ff0d7819 */ /* 0x000fe20000011400 */
[----:B------:R-:W-:Y:S01]  /*2960*/  FMUL R5, R67, 8388608 ;  /* 0x4b00000043057820 */ /* 0x000fe20000400000 */
[----:B------:R-:W-:Y:S01]  /*2970*/  FSEL R11, RZ, -23, P3 ;  /* 0xc1b80000ff0b7808 */ /* 0x000fe20001800000 */
[----:B------:R-:W-:Y:S01]  /*2980*/  @P2 FMUL R20, R20, 0.25 ;  /* 0x3e80000014142820 */ /* 0x000fe20000400000 */
[----:B------:R-:W-:Y:S01]  /*2990*/  FSETP.GEU.AND P3, PT, |R24|, 1.175494350822287508e-38, PT ;  /* 0x008000001800780b */ /* 0x000fe20003f6e200 */
[----:B------:R-:W-:Y:S01]  /*29a0*/  @P2 FMUL R28, R28, 0.25 ;  /* 0x3e8000001c1c2820 */ /* 0x000fe20000400000 */
[----:B------:R-:W-:Y:S01]  /*29b0*/  SGXT R13, R13, 0x1 ;  /* 0x000000010d0d781a */ /* 0x000fe20000000200 */
[----:B------:R-:W-:Y:S01]  /*29c0*/  @P4 FMUL R24, R24, 0.25 ;  /* 0x3e80000018184820 */ /* 0x000fe20000400000 */
[----:B------:R-:W-:Y:S01]  /*29d0*/  FSEL R5, R5, R67, !P0 ;  /* 0x0000004305057208 */ /* 0x000fe20004000000 */
[----:B------:R-:W-:Y:S01]  /*29e0*/  @P2 FMUL R67, R67, 0.25 ;  /* 0x3e80000043432820 */ /* 0x000fe20000400000 */
[----:B------:R-:W-:Y:S01]  /*29f0*/  LOP3.LUT R10, R13, 0x408, RZ, 0xc0, !PT ;  /* 0x000004080d0a7812 */ /* 0x000fe200078ec0ff */
[----:B------:R-:W-:Y:S01]  /*2a00*/  @P2 FMUL R30, R30, 0.25 ;  /* 0x3e8000001e1e2820 */ /* 0x000fe20000400000 */
[----:B------:R-:W-:Y:S01]  /*2a10*/  LOP3.LUT R18, R18, 0x4, RZ, 0xc0, !PT ;  /* 0x0000000412127812 */ /* 0x000fe200078ec0ff */
[----:B------:R-:W-:Y:S01]  /*2a20*/  @!P1 FMUL R67, R67, 16777216 ;  /* 0x4b80000043439820 */ /* 0x000fe20000400000 */
[----:B------:R-:W-:Y:S01]  /*2a30*/  LOP3.LUT R17, R10, 0x7c, R17, 0x78, !PT ;  /* 0x0000007c0a117812 */ /* 0x000fe200078e7811 */
[----:B0-----:R-:W-:Y:S01]  /*2a40*/  FFMA.FTZ R14, R14, 1.1920928955078125e-07, R11 ;  /* 0x340000000e0e7823 */ /* 0x001fe2000001000b */
[----:B------:R-:W-:Y:S01]  /*2a50*/  LOP3.LUT R10, R0, 0x40, RZ, 0xc0, !PT ;  /* 0x00000040000a7812 */ /* 0x000fe200078ec0ff */
[----:B------:R-:W-:Y:S01]  /*2a60*/  @!P3 FMUL R24, R24, 16777216 ;  /* 0x4b8000001818b820 */ /* 0x000fe20000400000 */
[----:B------:R-:W-:Y:S01]  /*2a70*/  MOV R29, R26 ;  /* 0x0000001a001d7202 */ /* 0x000fe20000000f00 */
[----:B------:R-:W-:Y:S01]  /*2a80*/  IMAD.IADD R26, R18, 0x1, R21 ;  /* 0x00000001121a7824 */ /* 0x000fe200078e0215 */
[----:B------:R-:W-:Y:S01]  /*2a90*/  FSEL R0, RZ, -23, P0 ;  /* 0xc1b80000ff007808 */ /* 0x000fe20000000000 */
[----:B------:R-:W0:Y:S01]  /*2aa0*/  MUFU.RCP R11, R67 ;  /* 0x00000043000b7308 */ /* 0x000e220000001000 */
[C---:B------:R-:W-:Y:S01]  /*2ab0*/  ISETP.NE.U32.AND P0, PT, R10.reuse, RZ, PT ;  /* 0x000000ff0a00720c */ /* 0x040fe20003f05070 */
[----:B------:R-:W-:Y:S01]  /*2ac0*/  IMAD R21, R10, 0x2, R17 ;  /* 0x000000020a157824 */ /* 0x000fe200078e0211 */
[----:B------:R-:W-:Y:S01]  /*2ad0*/  IADD3 R8, R5, -0x3f3504f3, RZ ;  /* 0xc0cafb0d05087810 */ /* 0x000fe20007ffe0ff */
[----:B------:R-:W-:Y:S01]  /*2ae0*/  @P2 FMUL R32, R32, 0.25 ;  /* 0x3e80000020202820 */ /* 0x000fe20000400000 */
[----:B------:R-:W-:Y:S01]  /*2af0*/  SHF.R.U32.HI R19, RZ, 0x1, R19 ;  /* 0x00000001ff137819 */ /* 0x000fe20000011613 */
[----:B------:R-:W-:Y:S01]  /*2b00*/  @P4 FMUL R23, R23, 0.25 ;  /* 0x3e80000017174820 */ /* 0x000fe20000400000 */
[----:B------:R-:W-:Y:S01]  /*2b10*/  LOP3.LUT R8, R8, 0xff800000, RZ, 0xc0, !PT ;  /* 0xff80000008087812 */ /* 0x000fe200078ec0ff */
[----:B------:R-:W1:Y:S01]  /*2b20*/  MUFU.RCP R10, R24 ;  /* 0x00000018000a7308 */ /* 0x000e620000001000 */
[----:B------:R-:W-:Y:S01]  /*2b30*/  @P4 FMUL R25, R25, 0.25 ;  /* 0x3e80000019194820 */ /* 0x000fe20000400000 */
[----:B------:R-:W-:Y:S01]  /*2b40*/  ISETP.GE.U32.AND P2, PT, R5, 0x7f800000, PT ;  /* 0x7f8000000500780c */ /* 0x000fe20003f46070 */
[----:B------:R-:W-:Y:S01]  /*2b50*/  @P4 FMUL R29, R29, 0.25 ;  /* 0x3e8000001d1d4820 */ /* 0x000fe20000400000 */
[----:B------:R-:W-:Y:S01]  /*2b60*/  LOP3.LUT R15, R15, 0xf8, RZ, 0xc0, !PT ;  /* 0x000000f80f0f7812 */ /* 0x000fe200078ec0ff */
[----:B------:R-:W-:-:S02]  /*2b70*/  @P4 FMUL R27, R27, 0.25 ;  /* 0x3e8000001b1b4820 */ /* 0x000fc40000400000 */
[----:B------:R-:W-:Y:S01]  /*2b80*/  @!P1 FMUL R20, R20, 16777216 ;  /* 0x4b80000014149820 */ /* 0x000fe20000400000 */
[----:B------:R2:W3:Y:S01]  /*2b90*/  I2F R9, R8 ;  /* 0x0000000800097306 */ /* 0x0004e20000201400 */
[----:B------:R-:W-:Y:S02]  /*2ba0*/  @!P1 FMUL R28, R28, 16777216 ;  /* 0x4b8000001c1c9820 */ /* 0x000fe40000400000 */
[----:B------:R-:W-:Y:S02]  /*2bb0*/  @!P1 FMUL R30, R30, 16777216 ;  /* 0x4b8000001e1e9820 */ /* 0x000fe40000400000 */
[----:B------:R-:W-:Y:S01]  /*2bc0*/  @!P1 FMUL R32, R32, 16777216 ;  /* 0x4b80000020209820 */ /* 0x000fe20000400000 */
[----:B------:R-:W-:Y:S01]  /*2bd0*/  ISETP.GE.U32.AND P1, PT, R7, 0x7f800000, PT ;  /* 0x7f8000000700780c */ /* 0x000fe20003f26070 */
[----:B------:R-:W-:Y:S02]  /*2be0*/  @!P3 FMUL R23, R23, 16777216 ;  /* 0x4b8000001717b820 */ /* 0x000fe40000400000 */
[----:B------:R-:W-:Y:S01]  /*2bf0*/  @!P3 FMUL R25, R25, 16777216 ;  /* 0x4b8000001919b820 */ /* 0x000fe20000400000 */
[----:B--2---:R-:W-:Y:S01]  /*2c00*/  IADD3 R8, R5, -R8, RZ ;  /* 0x8000000805087210 */ /* 0x004fe20007ffe0ff */
[----:B------:R-:W-:-:S02]  /*2c10*/  @!P3 FMUL R29, R29, 16777216 ;  /* 0x4b8000001d1db820 */ /* 0x000fc40000400000 */
[----:B------:R-:W-:Y:S02]  /*2c20*/  @!P3 FMUL R27, R27, 16777216 ;  /* 0x4b8000001b1bb820 */ /* 0x000fe40000400000 */
[----:B------:R-:W-:Y:S02]  /*2c30*/  IMAD.U32 R22, R22, 0x4, R19 ;  /* 0x0000000416167824 */ /* 0x000fe400078e0013 */
[C---:B0-----:R-:W-:Y:S02]  /*2c40*/  FMUL R16, R11.reuse, R20 ;  /* 0x000000140b107220 */ /* 0x041fe40000400000 */
[C---:B------:R-:W-:Y:S02]  /*2c50*/  FMUL R17, R11.reuse, R28 ;  /* 0x0000001c0b117220 */ /* 0x040fe40000400000 */
[C---:B------:R-:W-:Y:S02]  /*2c60*/  FMUL R19, R11.reuse, R30 ;  /* 0x0000001e0b137220 */ /* 0x040fe40000400000 */
[----:B------:R-:W-:-:S02]  /*2c70*/  FMUL R20, R11, R32 ;  /* 0x000000200b147220 */ /* 0x000fc40000400000 */
[----:B-1----:R-:W-:Y:S01]  /*2c80*/  FMUL R11, R10, R23 ;  /* 0x000000170a0b7220 */ /* 0x002fe20000400000 */
[----:B------:R-:W-:Y:S01]  /*2c90*/  F2FP.PACK_AB R16, R16, R19 ;  /* 0x000000131010723e */ /* 0x000fe200000000ff */
[C---:B------:R-:W-:Y:S01]  /*2ca0*/  FMUL R13, R10.reuse, R25 ;  /* 0x000000190a0d7220 */ /* 0x040fe20000400000 */
[----:B------:R-:W-:Y:S01]  /*2cb0*/  F2FP.PACK_AB R17, R17, R20 ;  /* 0x000000141111723e */ /* 0x000fe200000000ff */
[C---:B------:R-:W-:Y:S01]  /*2cc0*/  FMUL R18, R10.reuse, R29 ;  /* 0x0000001d0a127220 */ /* 0x040fe20000400000 */
[----:B------:R-:W-:Y:S01]  /*2cd0*/  LOP3.LUT R23, R21, 0x4, RZ, 0x3c, !PT ;  /* 0x0000000415177812 */ /* 0x000fe200078e3cff */
[----:B------:R-:W-:Y:S01]  /*2ce0*/  FMUL R10, R10, R27 ;  /* 0x0000001b0a0a7220 */ /* 0x000fe20000400000 */
[----:B------:R0:W-:Y:S01]  /*2cf0*/  STS [R21+0x100], R16 ;  /* 0x0001001015007388 */ /* 0x0001e20000000800 */
[----:B------:R-:W-:Y:S01]  /*2d00*/  IMAD.MOV.U32 R31, RZ, RZ, 0x3dc6b27f ;  /* 0x3dc6b27fff1f7424 */ /* 0x000fe200078e00ff */
[----:B------:R-:W-:Y:S01]  /*2d10*/  F2FP.PACK_AB R18, R13, R18 ;  /* 0x000000120d12723e */ /* 0x000fe200000000ff */
[----:B------:R-:W-:Y:S01]  /*2d20*/  FADD R8, R8, -1 ;  /* 0xbf80000008087421 */ /* 0x000fe20000000000 */
[----:B------:R-:W-:Y:S01]  /*2d30*/  F2FP.PACK_AB R20, R11, R10 ;  /* 0x0000000a0b14723e */ /* 0x000fe200000000ff */
[----:B---3--:R-:W-:Y:S01]  /*2d40*/  FFMA.FTZ R0, R9, 1.1920928955078125e-07, R0 ;  /* 0x3400000009007823 */ /* 0x008fe20000010000 */
[----:B------:R-:W-:Y:S01]  /*2d50*/  STS [R21], R17 ;  /* 0x0000001115007388 */ /* 0x000fe20000000800 */
[----:B------:R-:W-:-:S02]  /*2d60*/  FFMA.FTZ R9, R8, R31, -0.16845393180847167969 ;  /* 0xbe2c7f3008097423 */ /* 0x000fc4000001001f */
[----:B------:R-:W-:Y:S01]  /*2d70*/  IMAD.IADD R12, R7, 0x1, -R12 ;  /* 0x00000001070c7824 */ /* 0x000fe200078e0a0c */
[----:B------:R1:W-:Y:S01]  /*2d80*/  STS [R23+0x200], R18 ;  /* 0x0002001217007388 */ /* 0x0003e20000000800 */
[----:B------:R-:W-:Y:S01]  /*2d90*/  FFMA.FTZ R9, R8, R9, 0.1716887056827545166 ;  /* 0x3e2fcf2a08097423 */ /* 0x000fe20000010009 */
[----:B0-----:R-:W-:Y:S01]  /*2da0*/  LOP3.LUT R16, R22, 0x4, RZ, 0x3c, !PT ;  /* 0x0000000416107812 */ /* 0x001fe200078e3cff */
[----:B------:R-:W-:Y:S01]  /*2db0*/  IMAD R13, R4, c[0x0][0x1c8], RZ ;  /* 0x00007200040d7a24 */ /* 0x000fe200078e02ff */
[----:B------:R0:W-:Y:S01]  /*2dc0*/  STS [R23+0x300], R20 ;  /* 0x0003001417007388 */ /* 0x0001e20000000800 */
[----:B------:R-:W-:Y:S02]  /*2dd0*/  FFMA.FTZ R9, R8, R9, -0.17900948226451873779 ;  /* 0xbe374e4308097423 */ /* 0x000fe40000010009 */
[----:B------:R-:W-:Y:S01]  /*2de0*/  FADD R4, R12, -1 ;  /* 0xbf8000000c047421 */ /* 0x000fe20000000000 */
[----:B------:R-:W-:Y:S01]  /*2df0*/  BAR.SYNC.DEFER_BLOCKING 0x0 ;  /* 0x0000000000007b1d */ /* 0x000fe20000010000 */
[----:B------:R-:W-:Y:S01]  /*2e00*/  FFMA.FTZ R9, R8, R9, 0.20512372255325317383 ;  /* 0x3e520bf408097423 */ /* 0x000fe20000010009 */
[----:B-1----:R-:W-:Y:S01]  /*2e10*/  LOP3.LUT R18, R22, 0x8, RZ, 0x3c, !PT ;  /* 0x0000000816127812 */ /* 0x002fe200078e3cff */
[----:B------:R-:W-:-:S02]  /*2e20*/  FFMA.FTZ R11, R4, R31, -0.16845393180847167969 ;  /* 0xbe2c7f30040b7423 */ /* 0x000fc4000001001f */
[----:B------:R-:W-:Y:S01]  /*2e30*/  FFMA.FTZ R9, R8, R9, -0.24046532809734344482 ;  /* 0xbe763c8b08097423 */ /* 0x000fe20000010009 */
[----:B0-----:R-:W-:Y:S01]  /*2e40*/  LOP3.LUT R20, R22, 0xc, RZ, 0x3c, !PT ;  /* 0x0000000c16147812 */ /* 0x001fe200078e3cff */
[----:B------:R-:W-:Y:S02]  /*2e50*/  FFMA.FTZ R11, R4, R11, 0.1716887056827545166 ;  /* 0x3e2fcf2a040b7423 */ /* 0x000fe4000001000b */
[----:B------:R-:W-:Y:S02]  /*2e60*/  FFMA.FTZ R9, R8, R9, 0.28857114911079406738 ;  /* 0x3e93bf9908097423 */ /* 0x000fe40000010009 */
[----:B------:R-:W-:Y:S02]  /*2e70*/  FFMA.FTZ R11, R4, R11, -0.17900948226451873779 ;  /* 0xbe374e43040b7423 */ /* 0x000fe4000001000b */
[----:B------:R-:W-:Y:S02]  /*2e80*/  FFMA.FTZ R9, R8, R9, -0.36067417263984680176 ;  /* 0xbeb8aa4908097423 */ /* 0x000fe40000010009 */
[----:B------:R-:W-:-:S02]  /*2e90*/  IMAD.MOV.U32 R24, RZ, RZ, c[0x0][0x1c8] ;  /* 0x00007200ff187624 */ /* 0x000fc400078e00ff */
[----:B------:R-:W-:Y:S02]  /*2ea0*/  FFMA.FTZ R9, R8, R9, 0.48089820146560668945 ;  /* 0x3ef6384a08097423 */ /* 0x000fe40000010009 */
[----:B------:R-:W-:Y:S02]  /*2eb0*/  FFMA.FTZ R11, R4, R11, 0.20512372255325317383 ;  /* 0x3e520bf4040b7423 */ /* 0x000fe4000001000b */
[----:B------:R-:W-:Y:S02]  /*2ec0*/  FFMA.FTZ R9, R8, R9, -0.72134751081466674805 ;  /* 0xbf38aa3b08097423 */ /* 0x000fe40000010009 */
[----:B------:R-:W-:Y:S01]  /*2ed0*/  IMAD R19, R24, 0x2, R13 ;  /* 0x0000000218137824 */ /* 0x000fe200078e020d */
[----:B------:R-:W0:Y:S01]  /*2ee0*/  LDS R35, [R22] ;  /* 0x0000000016237984 */ /* 0x000e220000000800 */
[----:B------:R-:W-:Y:S02]  /*2ef0*/  FFMA.FTZ R11, R4, R11, -0.24046532809734344482 ;  /* 0xbe763c8b040b7423 */ /* 0x000fe4000001000b */
[----:B------:R-:W-:Y:S01]  /*2f00*/  FMUL R9, R8, R9 ;  /* 0x0000000908097220 */ /* 0x000fe20000400000 */
[----:B------:R-:W1:Y:S01]  /*2f10*/  LDS R37, [R16] ;  /* 0x0000000010257984 */ /* 0x000e620000000800 */
[----:B------:R-:W-:Y:S01]  /*2f20*/  IMAD R21, R24, 0x2, R19 ;  /* 0x0000000218157824 */ /* 0x000fe200078e0213 */
[-C--:B------:R-:W-:Y:S01]  /*2f30*/  LEA R10, P4, R19, R6.reuse, 0x1 ;  /* 0x00000006130a7211 */ /* 0x080fe200078808ff */
[----:B------:R-:W-:Y:S01]  /*2f40*/  FFMA.FTZ R11, R4, R11, 0.28857114911079406738 ;  /* 0x3e93bf99040b7423 */ /* 0x000fe2000001000b */
[----:B------:R2:W3:Y:S01]  /*2f50*/  LDS R39, [R18] ;  /* 0x0000000012277984 */ /* 0x0004e20000000800 */
[----:B------:R-:W-:Y:S01]  /*2f60*/  FMUL R9, R8, R9 ;  /* 0x0000000908097220 */ /* 0x000fe20000400000 */
[----:B------:R-:W-:Y:S01]  /*2f70*/  LEA R23, R24, R21, 0x1 ;  /* 0x0000001518177211 */ /* 0x000fe200078e08ff */
[----:B------:R-:W-:Y:S01]  /*2f80*/  FFMA.FTZ R17, R4, R11, -0.36067417263984680176 ;  /* 0xbeb8aa4904117423 */ /* 0x000fe2000001000b */
[----:B------:R4:W5:Y:S01]  /*2f90*/  LDS R41, [R20] ;  /* 0x0000000014297984 */ /* 0x0009620000000800 */
[----:B------:R-:W-:Y:S01]  /*2fa0*/  FFMA.FTZ R27, R8, 1.4426950216293334961, R9 ;  /* 0x3fb8aa3b081b7823 */ /* 0x000fe20000010009 */
[-C--:B------:R-:W-:Y:S01]  /*2fb0*/  LEA R8, P3, R13, R6.reuse, 0x1 ;  /* 0x000000060d087211 */ /* 0x080fe200078608ff */
[----:B------:R-:W-:Y:S01]  /*2fc0*/  IMAD R25, R24, 0x2, R23 ;  /* 0x0000000218197824 */ /* 0x000fe200078e0217 */
[----:B------:R-:W-:Y:S01]  /*2fd0*/  LEA R12, P5, R21, R6, 0x1 ;  /* 0x00000006150c7211 */ /* 0x000fe200078a08ff */
[----:B------:R-:W-:Y:S01]  /*2fe0*/  FFMA.FTZ R17, R4, R17, 0.48089820146560668945 ;  /* 0x3ef6384a04117423 */ /* 0x000fe20000010011 */
[-C--:B------:R-:W-:Y:S01]  /*2ff0*/  LEA.HI.X.SX32 R9, R13, R34.reuse, 0x1, P3 ;  /* 0x000000220d097211 */ /* 0x080fe200018f0eff */
[----:B------:R-:W-:Y:S01]  /*3000*/  IMAD R31, R24, 0x2, R25 ;  /* 0x00000002181f7824 */ /* 0x000fe200078e0219 */
[-C--:B------:R-:W-:Y:S01]  /*3010*/  LEA.HI.X.SX32 R13, R21, R34.reuse, 0x1, P5 ;  /* 0x00000022150d7211 */ /* 0x080fe200028f0eff */
[----:B------:R-:W-:Y:S01]  /*3020*/  FFMA.FTZ R21, R4, R17, -0.72134751081466674805 ;  /* 0xbf38aa3b04157423 */ /* 0x000fe20000010011 */
[----:B------:R-:W-:Y:S01]  /*3030*/  LEA.HI.X.SX32 R11, R19, R34, 0x1, P4 ;  /* 0x00000022130b7211 */ /* 0x000fe200020f0eff */
[----:B------:R-:W-:Y:S01]  /*3040*/  IMAD R33, R24, 0x2, R31 ;  /* 0x0000000218217824 */ /* 0x000fe200078e021f */
[-C--:B--2---:R-:W-:Y:S01]  /*3050*/  LEA R18, P4, R25, R6.reuse, 0x1 ;  /* 0x0000000619127211 */ /* 0x084fe200078808ff */
[----:B------:R-:W-:Y:S01]  /*3060*/  FMUL R21, R4, R21 ;  /* 0x0000001504157220 */ /* 0x000fe20000400000 */
[----:B------:R-:W-:Y:S01]  /*3070*/  LEA R16, P3, R23, R6, 0x1 ;  /* 0x0000000617107211 */ /* 0x000fe200078608ff */
[----:B------:R-:W-:Y:S01]  /*3080*/  FADD R0, R0, R27 ;  /* 0x0000001b00007221 */ /* 0x000fe20000000000 */
[-C--:B------:R-:W-:Y:S01]  /*3090*/  LEA.HI.X.SX32 R19, R25, R34.reuse, 0x1, P4 ;  /* 0x0000002219137211 */ /* 0x080fe200020f0eff */
[----:B------:R-:W-:Y:S01]  /*30a0*/  IMAD R25, R24, 0x2, R33 ;  /* 0x0000000218197824 */ /* 0x000fe200078e0221 */
[----:B------:R-:W-:Y:S01]  /*30b0*/  LEA.HI.X.SX32 R17, R23, R34, 0x1, P3 ;  /* 0x0000002217117211 */ /* 0x000fe200018f0eff */
[----:B------:R-:W-:Y:S01]  /*30c0*/  FMUL R29, R4, R21 ;  /* 0x00000015041d7220 */ /* 0x000fe20000400000 */
[----:B----4-:R-:W-:-:S02]  /*30d0*/  LEA R20, P3, R31, R6, 0x1 ;  /* 0x000000061f147211 */ /* 0x010fc400078608ff */
[-C--:B------:R-:W-:Y:S01]  /*30e0*/  LEA R22, P4, R33, R6.reuse, 0x1 ;  /* 0x0000000621167211 */ /* 0x080fe200078808ff */
[----:B------:R-:W-:Y:S01]  /*30f0*/  FFMA.FTZ R29, R4, 1.4426950216293334961, R29 ;  /* 0x3fb8aa3b041d7823 */ /* 0x000fe2000001001d */
[----:B------:R-:W-:Y:S01]  /*3100*/  LEA R24, P5, R25, R6, 0x1 ;  /* 0x0000000619187211 */ /* 0x000fe200078a08ff */
[----:B------:R-:W-:Y:S01]  /*3110*/  @P1 IMAD.MOV.U32 R6, RZ, RZ, 0x7f800000 ;  /* 0x7f800000ff061424 */ /* 0x000fe200078e00ff */
[----:B------:R-:W-:Y:S01]  /*3120*/  LEA.HI.X.SX32 R21, R31, R34, 0x1, P3 ;  /* 0x000000221f157211 */ /* 0x000fe200018f0eff */
[----:B------:R-:W-:Y:S01]  /*3130*/  FADD R14, R14, R29 ;  /* 0x0000001d0e0e7221 */ /* 0x000fe20000000000 */
[----:B0-----:R0:W-:Y:S01]  /*3140*/  STG.E.U16 [R8.64], R35 ;  /* 0x0000002308007986 */ /* 0x0011e2000c101506 */
[----:B------:R-:W-:Y:S01]  /*3150*/  @P1 FFMA.FTZ R14, R7, R6, +INF ;  /* 0x7f800000070e1423 */ /* 0x000fe20000010006 */
[----:B------:R-:W-:Y:S02]  /*3160*/  LEA.HI.X.SX32 R23, R33, R34, 0x1, P4 ;  /* 0x0000002221177211 */ /* 0x000fe400020f0eff */
[----:B-1----:R1:W-:Y:S01]  /*3170*/  STG.E.U16 [R10.64], R37 ;  /* 0x000000250a007986 */ /* 0x0023e2000c101506 */
[----:B------:R-:W-:-:S02]  /*3180*/  PRMT R6, R37, 0x7632, R6 ;  /* 0x0000763225067816 */ /* 0x000fc40000000006 */
[----:B------:R-:W-:Y:S01]  /*3190*/  LEA.HI.X.SX32 R25, R25, R34, 0x1, P5 ;  /* 0x0000002219197211 */ /* 0x000fe200028f0eff */
[----:B---3--:R2:W-:Y:S01]  /*31a0*/  STG.E.U16 [R12.64], R39 ;  /* 0x000000270c007986 */ /* 0x0085e2000c101506 */
[----:B------:R-:W-:Y:S02]  /*31b0*/  @P2 MOV R4, 0x7f800000 ;  /* 0x7f80000000042802 */ /* 0x000fe40000000f00 */
[----:B------:R-:W-:Y:S01]  /*31c0*/  FSETP.NEU.AND P3, PT, R5, RZ, PT ;  /* 0x000000ff0500720b */ /* 0x000fe20003f6d000 */
[----:B-----5:R3:W-:Y:S01]  /*31d0*/  STG.E.U16 [R16.64], R41 ;  /* 0x0000002910007986 */ /* 0x0207e2000c101506 */
[----:B0-----:R-:W-:Y:S01]  /*31e0*/  PRMT R9, R35, 0x7632, R9 ;  /* 0x0000763223097816 */ /* 0x001fe20000000009 */
[----:B------:R-:W-:Y:S01]  /*31f0*/  @P2 FFMA.FTZ R0, R5, R4, +INF ;  /* 0x7f80000005002423 */ /* 0x000fe20000010004 */
[----:B------:R-:W-:Y:S02]  /*3200*/  FSETP.NEU.AND P2, PT, R7, RZ, PT ;  /* 0x000000ff0700720b */ /* 0x000fe40003f4d000 */
[----:B-1----:R-:W-:Y:S01]  /*3210*/  PRMT R11, R39, 0x7632, R11 ;  /* 0x00007632270b7816 */ /* 0x002fe2000000000b */
[----:B------:R3:W-:Y:S01]  /*3220*/  STG.E.U16 [R18.64], R9 ;  /* 0x0000000912007986 */ /* 0x0007e2000c101506 */
[----:B------:R-:W-:-:S02]  /*3230*/  FSEL R0, R0, -INF , P3 ;  /* 0xff80000000007808 */ /* 0x000fc40001800000 */
[----:B--2---:R-:W-:Y:S01]  /*3240*/  PRMT R12, R41, 0x7632, R12 ;  /* 0x00007632290c7816 */ /* 0x004fe2000000000c */
[----:B------:R3:W-:Y:S01]  /*3250*/  STG.E.U16 [R20.64], R6 ;  /* 0x0000000614007986 */ /* 0x0007e2000c101506 */
[----:B------:R-:W-:Y:S01]  /*3260*/  FSEL R5, R14, -INF , P2 ;  /* 0xff8000000e057808 */ /* 0x000fe20001000000 */
[----:B------:R-:W-:Y:S02]  /*3270*/  FFMA R4, R0, 0.69314718246459960938, R49 ;  /* 0x3f31721800047823 */ /* 0x000fe40000000031 */
[----:B------:R3:W-:Y:S02]  /*3280*/  STG.E.U16 [R22.64], R11 ;  /* 0x0000000b16007986 */ /* 0x0007e4000c101506 */
[----:B------:R-:W-:Y:S02]  /*3290*/  FFMA R5, R5, 0.69314718246459960938, R48 ;  /* 0x3f31721805057823 */ /* 0x000fe40000000030 */
[----:B------:R3:W-:Y:S04]  /*32a0*/  STG.E.U16 [R24.64], R12 ;  /* 0x0000000c18007986 */ /* 0x0007e8000c101506 */
[----:B------:R-:W-:Y:S06]  /*32b0*/  BAR.SYNC.DEFER_BLOCKING 0x0 ;  /* 0x0000000000007b1d */ /* 0x000fec0000010000 */
[----:B------:R3:W-:Y:S04]  /*32c0*/  STS.64 [R15], R4 ;  /* 0x000000040f007388 */ /* 0x0007e80000000a00 */
[----:B------:R-:W-:Y:S06]  /*32d0*/  BAR.SYNC.DEFER_BLOCKING 0x0 ;  /* 0x0000000000007b1d */ /* 0x000fec0000010000 */
[----:B------:R-:W-:Y:S05]  /*32e0*/  @P0 EXIT ;  /* 0x000000000000094d */ /* 0x000fea0003800000 */
[----:B---3--:R-:W0:Y:S01]  /*32f0*/  LDS R7, [R26] ;  /* 0x000000001a077984 */ /* 0x008e220000000800 */
[----:B------:R-:W-:-:S02]  /*3300*/  IMAD R2, R2, c[0x0][0x1cc], RZ ;  /* 0x0000730002027a24 */ /* 0x000fc400078e02ff */
[C---:B------:R-:W-:Y:S02]  /*3310*/  IMAD.SHL.U32 R5, R3.reuse, 0x4, RZ ;  /* 0x0000000403057824 */ /* 0x040fe400078e00ff */
[----:B------:R-:W-:Y:S02]  /*3320*/  IMAD.SHL.U32 R0, R2, 0x4, RZ ;  /* 0x0000000402007824 */ /* 0x000fe400078e00ff */
[----:B------:R-:W-:-:S04]  /*3330*/  IMAD.HI R4, R3, 0x4, RZ ;  /* 0x0000000403047827 */ /* 0x000fc800078e02ff */
[----:B------:R-:W-:Y:S01]  /*3340*/  IMAD.HI R3, R2, 0x4, RZ ;  /* 0x0000000402037827 */ /* 0x000fe200078e02ff */
[----:B------:R-:W-:-:S04]  /*3350*/  IADD3 R2, P0, P1, R5, c[0x0][0x180], R0 ;  /* 0x0000600005027a10 */ /* 0x000fc8000791e000 */
[----:B------:R-:W-:-:S05]  /*3360*/  IADD3.X R3, R4, c[0x0][0x184], R3, P0, P1 ;  /* 0x0000610004037a10 */ /* 0x000fca00007e2403 */
[----:B0-----:R-:W-:Y:S01]  /*3370*/  STG.E [R2.64], R7 ;  /* 0x0000000702007986 */ /* 0x001fe2000c101906 */
[----:B------:R-:W-:Y:S05]  /*3380*/  EXIT ;  /* 0x000000000000794d */ /* 0x000fea0003800000 */
.L_x_2:
[----:B------:R-:W-:-:S00]  /*3390*/  BRA `(.L_x_2) ;  /* 0xfffffff000007947 */ /* 0x000fc0000383ffff */
[----:B------:R-:W-:-:S00]  /*33a0*/  NOP ;  /* 0x0000000000007918 */ /* 0x000fc00000000000 */
        /* <DEDUP_REMOVED lines=13> */
.L_x_3:


//--------------------- .nv.global.init           --------------------------
	.section	.nv.global.init,"aw",@progbits
.nv.global.init:
	.type		_$_str,@object
	.size		_$_str,(.L_0 - _$_str)
_$_str:
        /*0000*/ 	.byte	0x5f, 0x5f, 0x43, 0x55, 0x44, 0x41, 0x5f, 0x46, 0x54, 0x5a, 0x00
.L_0:


//--------------------- .nv.shared.attn_fwd       --------------------------
	.section	.nv.shared.attn_fwd,"aw",@nobits
	.sectionflags	@""
	.align	16
